//
// Generated by NVIDIA NVVM Compiler
//
// Compiler Build ID: CL-36424714
// Cuda compilation tools, release 13.0, V13.0.88
// Based on NVVM 20.0.0
//

.version 9.0
.target sm_100
.address_size 64

	// .globl	_Z22panelHouseholderKernelPfS_S_iiii
.extern .func  (.param .b32 func_retval0) vprintf
(
	.param .b64 vprintf_param_0,
	.param .b64 vprintf_param_1
)
;
.global .align 1 .b8 $str[29] = {77, 97, 116, 114, 105, 120, 32, 37, 100, 32, 120, 32, 37, 100, 44, 32, 114, 111, 119, 32, 98, 121, 32, 114, 111, 119, 58, 10};
.global .align 1 .b8 $str$1[5] = {37, 57, 102, 32};
.global .align 1 .b8 $str$2[2] = {10};
.extern .shared .align 16 .b8 sharedBuf[];
.global .align 1 .b8 $str$3[24] = {80, 65, 78, 69, 76, 32, 76, 79, 67, 65, 84, 73, 79, 78, 58, 32, 37, 100, 44, 32, 37, 100, 10};
.global .align 1 .b8 $str$4[28] = {80, 65, 78, 69, 76, 32, 66, 69, 70, 79, 82, 69, 32, 70, 65, 67, 84, 79, 82, 73, 90, 65, 84, 73, 79, 78, 10};
.global .align 1 .b8 $str$5[21] = {86, 115, 116, 97, 114, 116, 58, 32, 37, 100, 32, 86, 101, 110, 100, 58, 32, 37, 100, 10};
.global .align 1 .b8 $str$6[5] = {66, 77, 75, 10};
.global .align 1 .b8 $str$7[19] = {76, 101, 97, 100, 105, 110, 103, 32, 101, 110, 116, 114, 121, 58, 32, 37, 102, 10};
.global .align 1 .b8 $str$8[10] = {110, 111, 114, 109, 58, 32, 37, 102, 10};
.global .align 1 .b8 $str$9[9] = {116, 97, 117, 58, 32, 37, 102, 10};
.global .align 1 .b8 $str$10[27] = {80, 65, 78, 69, 76, 32, 65, 70, 84, 69, 82, 32, 70, 65, 67, 84, 79, 82, 73, 90, 65, 84, 73, 79, 78, 10};
.global .align 1 .b8 $str$11[28] = {73, 110, 32, 116, 114, 97, 105, 108, 105, 110, 103, 32, 117, 112, 100, 97, 116, 101, 32, 107, 101, 114, 110, 101, 108, 46, 10};
.global .align 1 .b8 $str$12[40] = {85, 112, 100, 97, 116, 105, 110, 103, 32, 114, 111, 119, 115, 32, 37, 100, 32, 116, 111, 32, 37, 100, 44, 32, 99, 111, 108, 115, 32, 37, 100, 32, 116, 111, 32, 37, 100, 46, 10};
.global .align 1 .b8 $str$13[39] = {89, 32, 109, 97, 116, 114, 105, 120, 32, 102, 111, 114, 32, 117, 112, 100, 97, 116, 105, 110, 103, 32, 116, 114, 97, 105, 108, 32, 111, 102, 32, 37, 100, 44, 32, 37, 100, 10};

.visible .entry _Z22panelHouseholderKernelPfS_S_iiii(
	.param .u64 .ptr .align 1 _Z22panelHouseholderKernelPfS_S_iiii_param_0,
	.param .u64 .ptr .align 1 _Z22panelHouseholderKernelPfS_S_iiii_param_1,
	.param .u64 .ptr .align 1 _Z22panelHouseholderKernelPfS_S_iiii_param_2,
	.param .u32 _Z22panelHouseholderKernelPfS_S_iiii_param_3,
	.param .u32 _Z22panelHouseholderKernelPfS_S_iiii_param_4,
	.param .u32 _Z22panelHouseholderKernelPfS_S_iiii_param_5,
	.param .u32 _Z22panelHouseholderKernelPfS_S_iiii_param_6
)
{
	.local .align 8 .b8 	__local_depot0[16];
	.reg .b64 	%SP;
	.reg .b64 	%SPL;
	.reg .pred 	%p<149>;
	.reg .b32 	%r<339>;
	.reg .b32 	%f<423>;
	.reg .b64 	%rd<59>;
	.reg .b64 	%fd<20>;

	mov.u64 	%SPL, __local_depot0;
	cvta.local.u64 	%SP, %SPL;
	ld.param.u64 	%rd12, [_Z22panelHouseholderKernelPfS_S_iiii_param_0];
	ld.param.u64 	%rd10, [_Z22panelHouseholderKernelPfS_S_iiii_param_1];
	ld.param.u32 	%r106, [_Z22panelHouseholderKernelPfS_S_iiii_param_3];
	ld.param.u32 	%r107, [_Z22panelHouseholderKernelPfS_S_iiii_param_4];
	ld.param.u32 	%r108, [_Z22panelHouseholderKernelPfS_S_iiii_param_5];
	ld.param.u32 	%r109, [_Z22panelHouseholderKernelPfS_S_iiii_param_6];
	cvta.to.global.u64 	%rd1, %rd12;
	add.u64 	%rd13, %SP, 8;
	add.u64 	%rd2, %SPL, 8;
	mov.u32 	%r1, %ntid.x;
	shl.b32 	%r111, %r1, 2;
	mov.u32 	%r112, sharedBuf;
	add.s32 	%r2, %r112, %r111;
	mov.b32 	%r311, 0;
	mov.u32 	%r3, %tid.x;
$L__BB0_1:
	add.s32 	%r5, %r311, %r3;
	setp.gt.u32 	%p4, %r5, 7;
	@%p4 bra 	$L__BB0_3;
	shl.b32 	%r113, %r5, 2;
	add.s32 	%r114, %r2, %r113;
	mov.b32 	%r115, 0;
	st.shared.u32 	[%r114+96], %r115;
$L__BB0_3:
	add.s32 	%r311, %r311, %r1;
	setp.lt.u32 	%p5, %r311, 8;
	@%p5 bra 	$L__BB0_1;
	mov.b32 	%r312, 0;
$L__BB0_5:
	add.s32 	%r8, %r312, %r3;
	setp.gt.u32 	%p6, %r8, 7;
	@%p6 bra 	$L__BB0_7;
	shr.u32 	%r117, %r8, 2;
	and.b32  	%r118, %r8, 3;
	add.s32 	%r119, %r117, %r109;
	add.s32 	%r120, %r118, %r108;
	mad.lo.s32 	%r121, %r119, %r106, %r120;
	mul.wide.s32 	%rd14, %r121, 4;
	add.s64 	%rd15, %rd1, %rd14;
	ld.global.f32 	%f183, [%rd15];
	shl.b32 	%r122, %r8, 2;
	and.b32  	%r123, %r122, 28;
	add.s32 	%r124, %r2, %r123;
	st.shared.f32 	[%r124+64], %f183;
$L__BB0_7:
	add.s32 	%r312, %r312, %r1;
	setp.lt.u32 	%p7, %r312, 8;
	@%p7 bra 	$L__BB0_5;
	bar.sync 	0;
	setp.ne.s32 	%p8, %r3, 0;
	@%p8 bra 	$L__BB0_10;
	add.u64 	%rd16, %SP, 0;
	add.u64 	%rd17, %SPL, 0;
	st.local.v2.u32 	[%rd2], {%r108, %r109};
	mov.u64 	%rd18, $str$3;
	cvta.global.u64 	%rd19, %rd18;
	{ // callseq 0, 0
	.param .b64 param0;
	st.param.b64 	[param0], %rd19;
	.param .b64 param1;
	st.param.b64 	[param1], %rd13;
	.param .b32 retval0;
	call.uni (retval0), 
	vprintf, 
	(
	param0, 
	param1
	);
	ld.param.b32 	%r125, [retval0];
	} // callseq 0
	mov.u64 	%rd21, $str$4;
	cvta.global.u64 	%rd22, %rd21;
	{ // callseq 1, 0
	.param .b64 param0;
	st.param.b64 	[param0], %rd22;
	.param .b64 param1;
	st.param.b64 	[param1], 0;
	.param .b32 retval0;
	call.uni (retval0), 
	vprintf, 
	(
	param0, 
	param1
	);
	ld.param.b32 	%r127, [retval0];
	} // callseq 1
	mov.b32 	%r129, 2;
	mov.b32 	%r130, 4;
	st.local.v2.u32 	[%rd17], {%r130, %r129};
	mov.u64 	%rd23, $str;
	cvta.global.u64 	%rd24, %rd23;
	{ // callseq 2, 0
	.param .b64 param0;
	st.param.b64 	[param0], %rd24;
	.param .b64 param1;
	st.param.b64 	[param1], %rd16;
	.param .b32 retval0;
	call.uni (retval0), 
	vprintf, 
	(
	param0, 
	param1
	);
	ld.param.b32 	%r131, [retval0];
	} // callseq 2
	ld.shared.f32 	%f184, [%r2+64];
	cvt.f64.f32 	%fd1, %f184;
	st.local.f64 	[%rd17], %fd1;
	mov.u64 	%rd25, $str$1;
	cvta.global.u64 	%rd26, %rd25;
	{ // callseq 3, 0
	.param .b64 param0;
	st.param.b64 	[param0], %rd26;
	.param .b64 param1;
	st.param.b64 	[param1], %rd16;
	.param .b32 retval0;
	call.uni (retval0), 
	vprintf, 
	(
	param0, 
	param1
	);
	ld.param.b32 	%r133, [retval0];
	} // callseq 3
	ld.shared.f32 	%f185, [%r2+80];
	cvt.f64.f32 	%fd2, %f185;
	st.local.f64 	[%rd17], %fd2;
	{ // callseq 4, 0
	.param .b64 param0;
	st.param.b64 	[param0], %rd26;
	.param .b64 param1;
	st.param.b64 	[param1], %rd16;
	.param .b32 retval0;
	call.uni (retval0), 
	vprintf, 
	(
	param0, 
	param1
	);
	ld.param.b32 	%r135, [retval0];
	} // callseq 4
	mov.u64 	%rd27, $str$2;
	cvta.global.u64 	%rd28, %rd27;
	{ // callseq 5, 0
	.param .b64 param0;
	st.param.b64 	[param0], %rd28;
	.param .b64 param1;
	st.param.b64 	[param1], 0;
	.param .b32 retval0;
	call.uni (retval0), 
	vprintf, 
	(
	param0, 
	param1
	);
	ld.param.b32 	%r137, [retval0];
	} // callseq 5
	ld.shared.f32 	%f186, [%r2+68];
	cvt.f64.f32 	%fd3, %f186;
	st.local.f64 	[%rd17], %fd3;
	{ // callseq 6, 0
	.param .b64 param0;
	st.param.b64 	[param0], %rd26;
	.param .b64 param1;
	st.param.b64 	[param1], %rd16;
	.param .b32 retval0;
	call.uni (retval0), 
	vprintf, 
	(
	param0, 
	param1
	);
	ld.param.b32 	%r139, [retval0];
	} // callseq 6
	ld.shared.f32 	%f187, [%r2+84];
	cvt.f64.f32 	%fd4, %f187;
	st.local.f64 	[%rd17], %fd4;
	{ // callseq 7, 0
	.param .b64 param0;
	st.param.b64 	[param0], %rd26;
	.param .b64 param1;
	st.param.b64 	[param1], %rd16;
	.param .b32 retval0;
	call.uni (retval0), 
	vprintf, 
	(
	param0, 
	param1
	);
	ld.param.b32 	%r141, [retval0];
	} // callseq 7
	{ // callseq 8, 0
	.param .b64 param0;
	st.param.b64 	[param0], %rd28;
	.param .b64 param1;
	st.param.b64 	[param1], 0;
	.param .b32 retval0;
	call.uni (retval0), 
	vprintf, 
	(
	param0, 
	param1
	);
	ld.param.b32 	%r143, [retval0];
	} // callseq 8
	ld.shared.f32 	%f188, [%r2+72];
	cvt.f64.f32 	%fd5, %f188;
	st.local.f64 	[%rd17], %fd5;
	{ // callseq 9, 0
	.param .b64 param0;
	st.param.b64 	[param0], %rd26;
	.param .b64 param1;
	st.param.b64 	[param1], %rd16;
	.param .b32 retval0;
	call.uni (retval0), 
	vprintf, 
	(
	param0, 
	param1
	);
	ld.param.b32 	%r145, [retval0];
	} // callseq 9
	ld.shared.f32 	%f189, [%r2+88];
	cvt.f64.f32 	%fd6, %f189;
	st.local.f64 	[%rd17], %fd6;
	{ // callseq 10, 0
	.param .b64 param0;
	st.param.b64 	[param0], %rd26;
	.param .b64 param1;
	st.param.b64 	[param1], %rd16;
	.param .b32 retval0;
	call.uni (retval0), 
	vprintf, 
	(
	param0, 
	param1
	);
	ld.param.b32 	%r147, [retval0];
	} // callseq 10
	{ // callseq 11, 0
	.param .b64 param0;
	st.param.b64 	[param0], %rd28;
	.param .b64 param1;
	st.param.b64 	[param1], 0;
	.param .b32 retval0;
	call.uni (retval0), 
	vprintf, 
	(
	param0, 
	param1
	);
	ld.param.b32 	%r149, [retval0];
	} // callseq 11
	ld.shared.f32 	%f190, [%r2+76];
	cvt.f64.f32 	%fd7, %f190;
	st.local.f64 	[%rd17], %fd7;
	{ // callseq 12, 0
	.param .b64 param0;
	st.param.b64 	[param0], %rd26;
	.param .b64 param1;
	st.param.b64 	[param1], %rd16;
	.param .b32 retval0;
	call.uni (retval0), 
	vprintf, 
	(
	param0, 
	param1
	);
	ld.param.b32 	%r151, [retval0];
	} // callseq 12
	ld.shared.f32 	%f191, [%r2+92];
	cvt.f64.f32 	%fd8, %f191;
	st.local.f64 	[%rd17], %fd8;
	{ // callseq 13, 0
	.param .b64 param0;
	st.param.b64 	[param0], %rd26;
	.param .b64 param1;
	st.param.b64 	[param1], %rd16;
	.param .b32 retval0;
	call.uni (retval0), 
	vprintf, 
	(
	param0, 
	param1
	);
	ld.param.b32 	%r153, [retval0];
	} // callseq 13
	{ // callseq 14, 0
	.param .b64 param0;
	st.param.b64 	[param0], %rd28;
	.param .b64 param1;
	st.param.b64 	[param1], 0;
	.param .b32 retval0;
	call.uni (retval0), 
	vprintf, 
	(
	param0, 
	param1
	);
	ld.param.b32 	%r155, [retval0];
	} // callseq 14
	{ // callseq 15, 0
	.param .b64 param0;
	st.param.b64 	[param0], %rd28;
	.param .b64 param1;
	st.param.b64 	[param1], 0;
	.param .b32 retval0;
	call.uni (retval0), 
	vprintf, 
	(
	param0, 
	param1
	);
	ld.param.b32 	%r157, [retval0];
	} // callseq 15
$L__BB0_10:
	setp.ge.s32 	%p9, %r109, %r107;
	@%p9 bra 	$L__BB0_183;
	add.s32 	%r10, %r2, 64;
	add.s32 	%r160, %r106, -4;
	setp.eq.s32 	%p11, %r108, %r160;
	setp.lt.s32 	%p12, %r109, %r108;
	and.pred  	%p1, %p12, %p11;
	or.pred  	%p2, %p12, %p11;
	sub.s32 	%r11, %r109, %r108;
	shl.b32 	%r161, %r3, 2;
	add.s32 	%r12, %r112, %r161;
	add.s32 	%r13, %r2, %r161;
	selp.b32 	%r14, 0, %r11, %p2;
	add.s32 	%r15, %r109, 1;
	add.s32 	%r163, %r1, -1;
	shr.u32 	%r164, %r163, 4;
	add.s32 	%r165, %r164, 1;
	and.b32  	%r16, %r165, 7;
	cvta.to.global.u64 	%rd3, %rd10;
	mov.b32 	%r313, 0;
	mov.pred 	%p148, -1;
	mov.u64 	%rd30, $str$5;
	mov.u64 	%rd33, $str$6;
	mov.u64 	%rd35, $str$7;
	mov.u64 	%rd38, $str$8;
$L__BB0_12:
	setp.lt.s32 	%p13, %r109, %r108;
	add.s32 	%r166, %r106, -4;
	setp.ne.s32 	%p14, %r108, %r166;
	or.pred  	%p15, %p13, %p14;
	@%p15 bra 	$L__BB0_14;
	add.s32 	%r314, %r11, %r313;
	mov.b32 	%r315, 4;
	bra.uni 	$L__BB0_18;
$L__BB0_14:
	mov.b32 	%r315, 4;
	mov.u32 	%r314, %r313;
	@%p1 bra 	$L__BB0_18;
	@%p2 bra 	$L__BB0_17;
	add.s32 	%r314, %r11, %r313;
	add.s32 	%r315, %r313, 3;
	bra.uni 	$L__BB0_18;
$L__BB0_17:
	add.s32 	%r315, %r313, 3;
	mov.u32 	%r314, %r313;
$L__BB0_18:
	cvta.to.local.u64 	%rd4, %rd13;
	setp.ne.s32 	%p16, %r3, 0;
	sub.s32 	%r25, %r315, %r314;
	@%p16 bra 	$L__BB0_20;
	st.local.v2.u32 	[%rd4], {%r314, %r315};
	cvta.global.u64 	%rd31, %rd30;
	{ // callseq 16, 0
	.param .b64 param0;
	st.param.b64 	[param0], %rd31;
	.param .b64 param1;
	st.param.b64 	[param1], %rd13;
	.param .b32 retval0;
	call.uni (retval0), 
	vprintf, 
	(
	param0, 
	param1
	);
	ld.param.b32 	%r169, [retval0];
	} // callseq 16
$L__BB0_20:
	setp.ge.s32 	%p17, %r314, %r315;
	mov.f32 	%f356, 0f00000000;
	@%p17 bra 	$L__BB0_25;
	shl.b32 	%r171, %r313, 2;
	add.s32 	%r316, %r3, %r314;
	add.s32 	%r172, %r316, %r171;
	shl.b32 	%r173, %r172, 2;
	mov.u32 	%r174, sharedBuf;
	add.s32 	%r175, %r111, %r174;
	add.s32 	%r176, %r175, %r173;
	add.s32 	%r317, %r176, 64;
	mov.f32 	%f356, 0f00000000;
	mov.u32 	%r318, %r314;
$L__BB0_22:
	setp.ge.s32 	%p18, %r316, %r315;
	@%p18 bra 	$L__BB0_24;
	ld.shared.f32 	%f194, [%r317];
	fma.rn.f32 	%f356, %f194, %f194, %f356;
$L__BB0_24:
	add.s32 	%r318, %r318, %r1;
	add.s32 	%r317, %r317, %r111;
	add.s32 	%r316, %r316, %r1;
	setp.lt.s32 	%p19, %r318, %r315;
	@%p19 bra 	$L__BB0_22;
$L__BB0_25:
	setp.gt.u32 	%p20, %r3, 15;
	st.shared.f32 	[%r12], %f356;
	bar.sync 	0;
	@%p20 bra 	$L__BB0_67;
	setp.lt.u32 	%p21, %r1, 113;
	mov.f32 	%f359, 0f00000000;
	mov.b32 	%r321, 0;
	@%p21 bra 	$L__BB0_45;
	mov.f32 	%f359, 0f00000000;
	mov.b32 	%r321, 0;
	mov.u32 	%r320, %r321;
$L__BB0_28:
	.pragma "nounroll";
	add.s32 	%r36, %r321, %r3;
	setp.ge.u32 	%p22, %r36, %r1;
	shl.b32 	%r179, %r321, 2;
	add.s32 	%r37, %r12, %r179;
	@%p22 bra 	$L__BB0_30;
	ld.shared.f32 	%f198, [%r37];
	add.f32 	%f359, %f359, %f198;
$L__BB0_30:
	add.s32 	%r180, %r36, 16;
	setp.ge.u32 	%p23, %r180, %r1;
	@%p23 bra 	$L__BB0_32;
	ld.shared.f32 	%f199, [%r37+64];
	add.f32 	%f359, %f359, %f199;
$L__BB0_32:
	add.s32 	%r181, %r36, 32;
	setp.ge.u32 	%p24, %r181, %r1;
	@%p24 bra 	$L__BB0_34;
	ld.shared.f32 	%f200, [%r37+128];
	add.f32 	%f359, %f359, %f200;
$L__BB0_34:
	add.s32 	%r182, %r36, 48;
	setp.ge.u32 	%p25, %r182, %r1;
	@%p25 bra 	$L__BB0_36;
	ld.shared.f32 	%f201, [%r37+192];
	add.f32 	%f359, %f359, %f201;
$L__BB0_36:
	add.s32 	%r183, %r36, 64;
	setp.ge.u32 	%p26, %r183, %r1;
	@%p26 bra 	$L__BB0_38;
	ld.shared.f32 	%f202, [%r37+256];
	add.f32 	%f359, %f359, %f202;
$L__BB0_38:
	add.s32 	%r184, %r36, 80;
	setp.ge.u32 	%p27, %r184, %r1;
	@%p27 bra 	$L__BB0_40;
	ld.shared.f32 	%f203, [%r37+320];
	add.f32 	%f359, %f359, %f203;
$L__BB0_40:
	add.s32 	%r185, %r36, 96;
	setp.ge.u32 	%p28, %r185, %r1;
	@%p28 bra 	$L__BB0_42;
	ld.shared.f32 	%f204, [%r37+384];
	add.f32 	%f359, %f359, %f204;
$L__BB0_42:
	add.s32 	%r186, %r36, 112;
	setp.ge.u32 	%p29, %r186, %r1;
	@%p29 bra 	$L__BB0_44;
	ld.shared.f32 	%f205, [%r37+448];
	add.f32 	%f359, %f359, %f205;
$L__BB0_44:
	add.s32 	%r321, %r321, 128;
	add.s32 	%r320, %r320, 8;
	add.s32 	%r187, %r1, -1;
	shr.u32 	%r188, %r187, 4;
	add.s32 	%r189, %r188, 1;
	and.b32  	%r190, %r189, 536870904;
	setp.ne.s32 	%p30, %r320, %r190;
	@%p30 bra 	$L__BB0_28;
$L__BB0_45:
	setp.eq.s32 	%p31, %r16, 0;
	@%p31 bra 	$L__BB0_66;
	add.s32 	%r191, %r16, -1;
	setp.lt.u32 	%p32, %r191, 3;
	@%p32 bra 	$L__BB0_56;
	add.s32 	%r41, %r321, %r3;
	setp.ge.u32 	%p33, %r41, %r1;
	shl.b32 	%r192, %r321, 2;
	add.s32 	%r42, %r12, %r192;
	@%p33 bra 	$L__BB0_49;
	ld.shared.f32 	%f207, [%r42];
	add.f32 	%f359, %f359, %f207;
$L__BB0_49:
	add.s32 	%r193, %r41, 16;
	setp.ge.u32 	%p34, %r193, %r1;
	@%p34 bra 	$L__BB0_51;
	ld.shared.f32 	%f208, [%r42+64];
	add.f32 	%f359, %f359, %f208;
$L__BB0_51:
	add.s32 	%r194, %r41, 32;
	setp.ge.u32 	%p35, %r194, %r1;
	@%p35 bra 	$L__BB0_53;
	ld.shared.f32 	%f209, [%r42+128];
	add.f32 	%f359, %f359, %f209;
$L__BB0_53:
	add.s32 	%r195, %r41, 48;
	setp.ge.u32 	%p36, %r195, %r1;
	@%p36 bra 	$L__BB0_55;
	ld.shared.f32 	%f210, [%r42+192];
	add.f32 	%f359, %f359, %f210;
$L__BB0_55:
	add.s32 	%r321, %r321, 64;
$L__BB0_56:
	add.s32 	%r196, %r1, -1;
	shr.u32 	%r197, %r196, 4;
	add.s32 	%r198, %r197, 1;
	and.b32  	%r199, %r198, 3;
	setp.eq.s32 	%p37, %r199, 0;
	@%p37 bra 	$L__BB0_66;
	and.b32  	%r201, %r196, 48;
	setp.eq.s32 	%p38, %r201, 0;
	@%p38 bra 	$L__BB0_63;
	add.s32 	%r45, %r321, %r3;
	setp.ge.u32 	%p39, %r45, %r1;
	shl.b32 	%r202, %r321, 2;
	add.s32 	%r46, %r12, %r202;
	@%p39 bra 	$L__BB0_60;
	ld.shared.f32 	%f212, [%r46];
	add.f32 	%f359, %f359, %f212;
$L__BB0_60:
	add.s32 	%r203, %r45, 16;
	setp.ge.u32 	%p40, %r203, %r1;
	@%p40 bra 	$L__BB0_62;
	ld.shared.f32 	%f213, [%r46+64];
	add.f32 	%f359, %f359, %f213;
$L__BB0_62:
	add.s32 	%r321, %r321, 32;
$L__BB0_63:
	and.b32  	%r205, %r196, 16;
	setp.ne.s32 	%p41, %r205, 0;
	@%p41 bra 	$L__BB0_66;
	add.s32 	%r206, %r321, %r3;
	setp.ge.u32 	%p42, %r206, %r1;
	@%p42 bra 	$L__BB0_66;
	shl.b32 	%r207, %r321, 2;
	add.s32 	%r208, %r12, %r207;
	ld.shared.f32 	%f214, [%r208];
	add.f32 	%f359, %f359, %f214;
$L__BB0_66:
	st.shared.f32 	[%r13], %f359;
$L__BB0_67:
	setp.ne.s32 	%p43, %r3, 0;
	bar.sync 	0;
	ld.shared.f32 	%f215, [%r2];
	add.f32 	%f216, %f215, 0f00000000;
	ld.shared.f32 	%f217, [%r2+4];
	add.f32 	%f218, %f216, %f217;
	ld.shared.f32 	%f219, [%r2+8];
	add.f32 	%f220, %f218, %f219;
	ld.shared.f32 	%f221, [%r2+12];
	add.f32 	%f222, %f220, %f221;
	ld.shared.f32 	%f223, [%r2+16];
	add.f32 	%f224, %f222, %f223;
	ld.shared.f32 	%f225, [%r2+20];
	add.f32 	%f226, %f224, %f225;
	ld.shared.f32 	%f227, [%r2+24];
	add.f32 	%f228, %f226, %f227;
	ld.shared.f32 	%f229, [%r2+28];
	add.f32 	%f230, %f228, %f229;
	ld.shared.f32 	%f231, [%r2+32];
	add.f32 	%f232, %f230, %f231;
	ld.shared.f32 	%f233, [%r2+36];
	add.f32 	%f234, %f232, %f233;
	ld.shared.f32 	%f235, [%r2+40];
	add.f32 	%f236, %f234, %f235;
	ld.shared.f32 	%f237, [%r2+44];
	add.f32 	%f238, %f236, %f237;
	ld.shared.f32 	%f239, [%r2+48];
	add.f32 	%f240, %f238, %f239;
	ld.shared.f32 	%f241, [%r2+52];
	add.f32 	%f242, %f240, %f241;
	ld.shared.f32 	%f243, [%r2+56];
	add.f32 	%f244, %f242, %f243;
	ld.shared.f32 	%f245, [%r2+60];
	add.f32 	%f246, %f244, %f245;
	shl.b32 	%r49, %r313, 2;
	add.s32 	%r50, %r49, %r314;
	shl.b32 	%r209, %r50, 2;
	add.s32 	%r51, %r2, %r209;
	ld.shared.f32 	%f42, [%r51+64];
	sqrt.rn.f32 	%f43, %f246;
	setp.lt.f32 	%p44, %f42, 0f00000000;
	selp.f32 	%f44, 0fBF800000, 0f3F800000, %p44;
	fma.rn.f32 	%f45, %f43, %f44, %f42;
	mul.f32 	%f247, %f44, %f45;
	div.rn.f32 	%f46, %f247, %f43;
	@%p43 bra 	$L__BB0_69;
	cvta.global.u64 	%rd34, %rd33;
	{ // callseq 17, 0
	.param .b64 param0;
	st.param.b64 	[param0], %rd34;
	.param .b64 param1;
	st.param.b64 	[param1], 0;
	.param .b32 retval0;
	call.uni (retval0), 
	vprintf, 
	(
	param0, 
	param1
	);
	ld.param.b32 	%r210, [retval0];
	} // callseq 17
	cvt.f64.f32 	%fd9, %f42;
	st.local.f64 	[%rd4], %fd9;
	cvta.global.u64 	%rd36, %rd35;
	{ // callseq 18, 0
	.param .b64 param0;
	st.param.b64 	[param0], %rd36;
	.param .b64 param1;
	st.param.b64 	[param1], %rd13;
	.param .b32 retval0;
	call.uni (retval0), 
	vprintf, 
	(
	param0, 
	param1
	);
	ld.param.b32 	%r212, [retval0];
	} // callseq 18
	cvt.f64.f32 	%fd10, %f43;
	st.local.f64 	[%rd4], %fd10;
	cvta.global.u64 	%rd39, %rd38;
	{ // callseq 19, 0
	.param .b64 param0;
	st.param.b64 	[param0], %rd39;
	.param .b64 param1;
	st.param.b64 	[param1], %rd13;
	.param .b32 retval0;
	call.uni (retval0), 
	vprintf, 
	(
	param0, 
	param1
	);
	ld.param.b32 	%r214, [retval0];
	} // callseq 19
	cvt.f64.f32 	%fd11, %f46;
	st.local.f64 	[%rd4], %fd11;
	mov.u64 	%rd40, $str$9;
	cvta.global.u64 	%rd41, %rd40;
	{ // callseq 20, 0
	.param .b64 param0;
	st.param.b64 	[param0], %rd41;
	.param .b64 param1;
	st.param.b64 	[param1], %rd13;
	.param .b32 retval0;
	call.uni (retval0), 
	vprintf, 
	(
	param0, 
	param1
	);
	ld.param.b32 	%r216, [retval0];
	} // callseq 20
$L__BB0_69:
	setp.ge.s32 	%p45, %r314, %r315;
	@%p45 bra 	$L__BB0_76;
	mul.wide.u32 	%rd42, %r313, 4;
	add.s64 	%rd5, %rd3, %rd42;
	neg.f32 	%f248, %f44;
	mul.f32 	%f47, %f43, %f248;
	mov.u32 	%r324, %r314;
$L__BB0_71:
	add.s32 	%r53, %r324, %r3;
	setp.ne.s32 	%p46, %r53, %r314;
	@%p46 bra 	$L__BB0_73;
	st.global.f32 	[%rd5], %f46;
	st.shared.f32 	[%r51+64], %f47;
	bra.uni 	$L__BB0_75;
$L__BB0_73:
	setp.ge.s32 	%p47, %r53, %r315;
	@%p47 bra 	$L__BB0_75;
	add.s32 	%r218, %r49, %r53;
	shl.b32 	%r219, %r218, 2;
	add.s32 	%r220, %r2, %r219;
	ld.shared.f32 	%f249, [%r220+64];
	div.rn.f32 	%f250, %f249, %f45;
	st.shared.f32 	[%r220+64], %f250;
$L__BB0_75:
	add.s32 	%r324, %r324, %r1;
	setp.lt.s32 	%p48, %r324, %r315;
	@%p48 bra 	$L__BB0_71;
$L__BB0_76:
	bar.sync 	0;
	neg.f32 	%f48, %f46;
	@%p148 bra 	$L__BB0_99;
	shl.b32 	%r222, %r49, 2;
	add.s32 	%r55, %r2, %r222;
	mov.b32 	%r326, 0;
$L__BB0_78:
	add.s32 	%r62, %r326, %r3;
	setp.gt.u32 	%p49, %r62, 3;
	@%p49 bra 	$L__BB0_141;
	setp.eq.s32 	%p50, %r62, %r314;
	shl.b32 	%r223, %r62, 2;
	add.s32 	%r63, %r55, %r223;
	mov.f32 	%f385, %f48;
	@%p50 bra 	$L__BB0_82;
	setp.le.s32 	%p51, %r62, %r314;
	setp.ge.u32 	%p52, %r62, %r315;
	mov.f32 	%f385, 0f00000000;
	or.pred  	%p53, %p51, %p52;
	@%p53 bra 	$L__BB0_82;
	ld.shared.f32 	%f252, [%r63+64];
	mul.f32 	%f385, %f252, %f48;
$L__BB0_82:
	shl.b32 	%r224, %r326, 2;
	add.s32 	%r64, %r13, %r224;
	setp.lt.s32 	%p54, %r109, %r108;
	add.s32 	%r225, %r106, -4;
	setp.ne.s32 	%p55, %r108, %r225;
	or.pred  	%p56, %p54, %p55;
	@%p56 bra 	$L__BB0_83;
	bra.uni 	$L__BB0_114;
$L__BB0_83:
	@%p1 bra 	$L__BB0_131;
	setp.eq.s32 	%p57, %r14, 0;
	selp.f32 	%f404, 0f3F800000, 0f00000000, %p57;
	setp.gt.s32 	%p58, %r14, -1;
	ld.shared.f32 	%f141, [%r64+96];
	@%p58 bra 	$L__BB0_86;
	ld.shared.f32 	%f404, [%r10];
$L__BB0_86:
	setp.gt.s32 	%p59, %r314, -1;
	setp.eq.s32 	%p60, %r314, 0;
	fma.rn.f32 	%f144, %f404, %f141, 0f00000000;
	selp.f32 	%f398, 0f3F800000, 0f00000000, %p60;
	@%p59 bra 	$L__BB0_88;
	ld.shared.f32 	%f398, [%r55+64];
$L__BB0_88:
	setp.eq.s32 	%p61, %r14, 1;
	selp.f32 	%f399, 0f3F800000, 0f00000000, %p61;
	setp.gt.s32 	%p62, %r14, 0;
	fma.rn.f32 	%f119, %f144, %f398, 0f00000000;
	@%p62 bra 	$L__BB0_90;
	ld.shared.f32 	%f399, [%r2+68];
$L__BB0_90:
	setp.gt.s32 	%p63, %r314, 0;
	setp.eq.s32 	%p64, %r314, 1;
	fma.rn.f32 	%f122, %f399, %f141, 0f00000000;
	selp.f32 	%f400, 0f3F800000, 0f00000000, %p64;
	@%p63 bra 	$L__BB0_92;
	ld.shared.f32 	%f400, [%r55+68];
$L__BB0_92:
	setp.eq.s32 	%p65, %r14, 2;
	selp.f32 	%f401, 0f3F800000, 0f00000000, %p65;
	setp.gt.s32 	%p66, %r14, 1;
	fma.rn.f32 	%f127, %f122, %f400, %f119;
	@%p66 bra 	$L__BB0_94;
	ld.shared.f32 	%f401, [%r2+72];
$L__BB0_94:
	setp.gt.s32 	%p67, %r314, 1;
	setp.eq.s32 	%p68, %r314, 2;
	fma.rn.f32 	%f130, %f401, %f141, 0f00000000;
	selp.f32 	%f402, 0f3F800000, 0f00000000, %p68;
	@%p67 bra 	$L__BB0_96;
	ld.shared.f32 	%f402, [%r55+72];
$L__BB0_96:
	setp.lt.u32 	%p69, %r315, 4;
	setp.gt.s32 	%p70, %r314, 2;
	setp.eq.s32 	%p71, %r314, 3;
	fma.rn.f32 	%f134, %f130, %f402, %f127;
	setp.eq.s32 	%p72, %r14, 3;
	selp.f32 	%f253, 0f3F800000, 0f00000000, %p72;
	fma.rn.f32 	%f135, %f253, %f141, 0f00000000;
	or.pred  	%p73, %p70, %p69;
	selp.f32 	%f403, 0f3F800000, 0f00000000, %p71;
	@%p73 bra 	$L__BB0_98;
	ld.shared.f32 	%f403, [%r55+76];
$L__BB0_98:
	fma.rn.f32 	%f405, %f135, %f403, %f134;
	bra.uni 	$L__BB0_140;
$L__BB0_99:
	shl.b32 	%r227, %r49, 2;
	add.s32 	%r56, %r2, %r227;
	mov.b32 	%r325, 0;
$L__BB0_100:
	add.s32 	%r58, %r325, %r3;
	setp.gt.u32 	%p103, %r58, 3;
	@%p103 bra 	$L__BB0_113;
	setp.eq.s32 	%p104, %r58, %r314;
	shl.b32 	%r228, %r58, 2;
	add.s32 	%r59, %r56, %r228;
	mov.f32 	%f380, %f48;
	@%p104 bra 	$L__BB0_104;
	setp.le.s32 	%p105, %r58, %r314;
	setp.ge.u32 	%p106, %r58, %r315;
	mov.f32 	%f380, 0f00000000;
	or.pred  	%p107, %p105, %p106;
	@%p107 bra 	$L__BB0_104;
	ld.shared.f32 	%f261, [%r59+64];
	mul.f32 	%f380, %f261, %f48;
$L__BB0_104:
	setp.gt.s32 	%p108, %r314, -1;
	mov.f32 	%f381, 0f00000000;
	@%p108 bra 	$L__BB0_106;
	ld.shared.f32 	%f263, [%r56+64];
	fma.rn.f32 	%f381, %f263, 0f00000000, 0f00000000;
$L__BB0_106:
	setp.gt.s32 	%p109, %r314, 0;
	mov.f32 	%f382, 0f00000000;
	@%p109 bra 	$L__BB0_108;
	ld.shared.f32 	%f265, [%r56+68];
	mul.f32 	%f382, %f265, 0f00000000;
$L__BB0_108:
	setp.gt.s32 	%p110, %r314, 1;
	add.f32 	%f55, %f381, %f382;
	mov.f32 	%f383, 0f00000000;
	@%p110 bra 	$L__BB0_110;
	ld.shared.f32 	%f267, [%r56+72];
	mul.f32 	%f383, %f267, 0f00000000;
$L__BB0_110:
	setp.lt.u32 	%p111, %r315, 4;
	setp.gt.s32 	%p112, %r314, 2;
	add.f32 	%f58, %f55, %f383;
	or.pred  	%p113, %p112, %p111;
	mov.f32 	%f384, 0f00000000;
	@%p113 bra 	$L__BB0_112;
	ld.shared.f32 	%f269, [%r56+76];
	mul.f32 	%f384, %f269, 0f00000000;
$L__BB0_112:
	add.f32 	%f270, %f58, %f384;
	mul.f32 	%f271, %f46, %f270;
	sub.f32 	%f272, %f380, %f271;
	st.shared.f32 	[%r59+96], %f272;
$L__BB0_113:
	add.s32 	%r325, %r325, %r1;
	setp.lt.u32 	%p114, %r325, 4;
	@%p114 bra 	$L__BB0_100;
	bra.uni 	$L__BB0_142;
$L__BB0_114:
	setp.eq.s32 	%p84, %r11, 0;
	selp.f32 	%f393, 0f3F800000, 0f00000000, %p84;
	setp.lt.s32 	%p85, %r11, 0;
	ld.shared.f32 	%f64, [%r64+96];
	@%p85 bra 	$L__BB0_115;
	bra.uni 	$L__BB0_116;
$L__BB0_115:
	ld.shared.f32 	%f393, [%r10];
$L__BB0_116:
	setp.gt.s32 	%p86, %r314, -1;
	setp.eq.s32 	%p87, %r314, 0;
	fma.rn.f32 	%f94, %f393, %f64, 0f00000000;
	selp.f32 	%f386, 0f3F800000, 0f00000000, %p87;
	@%p86 bra 	$L__BB0_118;
	ld.shared.f32 	%f386, [%r55+64];
$L__BB0_118:
	setp.eq.s32 	%p88, %r11, 1;
	selp.f32 	%f387, 0f3F800000, 0f00000000, %p88;
	setp.gt.s32 	%p89, %r11, 0;
	fma.rn.f32 	%f68, %f94, %f386, 0f00000000;
	@%p89 bra 	$L__BB0_120;
	ld.shared.f32 	%f387, [%r2+68];
$L__BB0_120:
	setp.gt.s32 	%p90, %r314, 0;
	setp.eq.s32 	%p91, %r314, 1;
	fma.rn.f32 	%f71, %f387, %f64, 0f00000000;
	selp.f32 	%f388, 0f3F800000, 0f00000000, %p91;
	@%p90 bra 	$L__BB0_122;
	ld.shared.f32 	%f388, [%r55+68];
$L__BB0_122:
	setp.eq.s32 	%p92, %r11, 2;
	selp.f32 	%f389, 0f3F800000, 0f00000000, %p92;
	setp.gt.s32 	%p93, %r11, 1;
	fma.rn.f32 	%f76, %f71, %f388, %f68;
	@%p93 bra 	$L__BB0_124;
	ld.shared.f32 	%f389, [%r2+72];
$L__BB0_124:
	setp.gt.s32 	%p94, %r314, 1;
	setp.eq.s32 	%p95, %r314, 2;
	fma.rn.f32 	%f79, %f389, %f64, 0f00000000;
	selp.f32 	%f390, 0f3F800000, 0f00000000, %p95;
	@%p94 bra 	$L__BB0_126;
	ld.shared.f32 	%f390, [%r55+72];
$L__BB0_126:
	setp.eq.s32 	%p96, %r11, 3;
	selp.f32 	%f391, 0f3F800000, 0f00000000, %p96;
	setp.gt.s32 	%p97, %r11, 2;
	fma.rn.f32 	%f84, %f79, %f390, %f76;
	@%p97 bra 	$L__BB0_128;
	ld.shared.f32 	%f391, [%r2+76];
$L__BB0_128:
	setp.lt.u32 	%p98, %r315, 4;
	setp.gt.s32 	%p99, %r314, 2;
	setp.eq.s32 	%p100, %r314, 3;
	fma.rn.f32 	%f87, %f391, %f64, 0f00000000;
	or.pred  	%p101, %p99, %p98;
	selp.f32 	%f392, 0f3F800000, 0f00000000, %p100;
	@%p101 bra 	$L__BB0_130;
	ld.shared.f32 	%f392, [%r55+76];
$L__BB0_130:
	fma.rn.f32 	%f405, %f87, %f392, %f84;
	bra.uni 	$L__BB0_140;
$L__BB0_131:
	setp.gt.s32 	%p74, %r314, -1;
	setp.eq.s32 	%p75, %r314, 0;
	ld.shared.f32 	%f114, [%r64+96];
	selp.f32 	%f394, 0f3F800000, 0f00000000, %p75;
	@%p74 bra 	$L__BB0_133;
	ld.shared.f32 	%f394, [%r55+64];
$L__BB0_133:
	setp.gt.s32 	%p76, %r314, 0;
	setp.eq.s32 	%p77, %r314, 1;
	add.f32 	%f254, %f114, 0f00000000;
	fma.rn.f32 	%f98, %f254, %f394, 0f00000000;
	ld.shared.f32 	%f255, [%r2+68];
	fma.rn.f32 	%f99, %f255, %f114, 0f00000000;
	selp.f32 	%f395, 0f3F800000, 0f00000000, %p77;
	@%p76 bra 	$L__BB0_135;
	ld.shared.f32 	%f395, [%r55+68];
$L__BB0_135:
	setp.gt.s32 	%p78, %r314, 1;
	setp.eq.s32 	%p79, %r314, 2;
	fma.rn.f32 	%f103, %f99, %f395, %f98;
	ld.shared.f32 	%f256, [%r2+72];
	fma.rn.f32 	%f104, %f256, %f114, 0f00000000;
	selp.f32 	%f396, 0f3F800000, 0f00000000, %p79;
	@%p78 bra 	$L__BB0_137;
	ld.shared.f32 	%f396, [%r55+72];
$L__BB0_137:
	setp.lt.u32 	%p80, %r315, 4;
	setp.gt.s32 	%p81, %r314, 2;
	setp.eq.s32 	%p82, %r314, 3;
	fma.rn.f32 	%f108, %f104, %f396, %f103;
	ld.shared.f32 	%f257, [%r2+76];
	fma.rn.f32 	%f109, %f257, %f114, 0f00000000;
	or.pred  	%p83, %p81, %p80;
	selp.f32 	%f397, 0f3F800000, 0f00000000, %p82;
	@%p83 bra 	$L__BB0_139;
	ld.shared.f32 	%f397, [%r55+76];
$L__BB0_139:
	fma.rn.f32 	%f405, %f109, %f397, %f108;
$L__BB0_140:
	mul.f32 	%f258, %f46, %f405;
	sub.f32 	%f259, %f385, %f258;
	st.shared.f32 	[%r63+96], %f259;
$L__BB0_141:
	add.s32 	%r326, %r326, %r1;
	setp.lt.u32 	%p102, %r326, 4;
	@%p102 bra 	$L__BB0_78;
$L__BB0_142:
	bar.sync 	0;
	add.s32 	%r66, %r313, %r15;
	setp.ge.s32 	%p115, %r66, %r107;
	not.pred 	%p116, %p148;
	or.pred  	%p117, %p116, %p115;
	@%p117 bra 	$L__BB0_182;
	setp.lt.s32 	%p118, %r25, 1;
	@%p118 bra 	$L__BB0_148;
	mov.b32 	%r327, 0;
$L__BB0_145:
	add.s32 	%r68, %r327, %r3;
	setp.ge.s32 	%p119, %r68, %r25;
	@%p119 bra 	$L__BB0_147;
	add.s32 	%r230, %r314, %r68;
	shl.b32 	%r231, %r230, 2;
	add.s32 	%r232, %r10, %r231;
	ld.shared.f32 	%f273, [%r232+16];
	shl.b32 	%r233, %r327, 2;
	add.s32 	%r234, %r13, %r233;
	st.shared.f32 	[%r234+128], %f273;
$L__BB0_147:
	add.s32 	%r327, %r327, %r1;
	setp.lt.s32 	%p120, %r327, %r25;
	@%p120 bra 	$L__BB0_145;
$L__BB0_148:
	setp.ge.s32 	%p121, %r314, %r315;
	bar.sync 	0;
	@%p121 bra 	$L__BB0_182;
	and.b32  	%r70, %r25, 7;
	add.s32 	%r71, %r70, -1;
	and.b32  	%r72, %r25, 3;
	sub.s32 	%r73, %r314, %r315;
	and.b32  	%r74, %r25, -8;
	and.b32  	%r75, %r25, 1;
	mov.u32 	%r328, %r314;
$L__BB0_150:
	add.s32 	%r77, %r328, %r3;
	setp.ge.s32 	%p122, %r77, %r315;
	@%p122 bra 	$L__BB0_181;
	sub.s32 	%r235, %r77, %r314;
	shl.b32 	%r236, %r235, 2;
	add.s32 	%r78, %r2, %r236;
	ld.shared.f32 	%f422, [%r78+128];
	setp.eq.s32 	%p123, %r77, %r314;
	mov.f32 	%f406, 0f3F800000;
	@%p123 bra 	$L__BB0_153;
	add.s32 	%r238, %r78, %r209;
	ld.shared.f32 	%f406, [%r238+64];
$L__BB0_153:
	setp.gt.u32 	%p124, %r73, -8;
	mul.f32 	%f150, %f46, %f406;
	mov.u32 	%r331, %r314;
	@%p124 bra 	$L__BB0_158;
	mov.b32 	%r330, 0;
	mov.u32 	%r331, %r314;
$L__BB0_155:
	.pragma "nounroll";
	setp.eq.s32 	%p125, %r331, %r314;
	shl.b32 	%r240, %r330, 2;
	add.s32 	%r81, %r51, %r240;
	mov.f32 	%f408, 0f3F800000;
	@%p125 bra 	$L__BB0_157;
	ld.shared.f32 	%f408, [%r81+64];
$L__BB0_157:
	mul.f32 	%f277, %f150, %f408;
	sub.s32 	%r241, %r331, %r314;
	shl.b32 	%r242, %r241, 2;
	add.s32 	%r243, %r2, %r242;
	ld.shared.f32 	%f278, [%r243+128];
	mul.f32 	%f279, %f277, %f278;
	sub.f32 	%f280, %f422, %f279;
	ld.shared.f32 	%f281, [%r81+68];
	mul.f32 	%f282, %f150, %f281;
	ld.shared.f32 	%f283, [%r243+132];
	mul.f32 	%f284, %f282, %f283;
	sub.f32 	%f285, %f280, %f284;
	ld.shared.f32 	%f286, [%r81+72];
	mul.f32 	%f287, %f150, %f286;
	ld.shared.f32 	%f288, [%r243+136];
	mul.f32 	%f289, %f287, %f288;
	sub.f32 	%f290, %f285, %f289;
	ld.shared.f32 	%f291, [%r81+76];
	mul.f32 	%f292, %f150, %f291;
	ld.shared.f32 	%f293, [%r243+140];
	mul.f32 	%f294, %f292, %f293;
	sub.f32 	%f295, %f290, %f294;
	ld.shared.f32 	%f296, [%r81+80];
	mul.f32 	%f297, %f150, %f296;
	ld.shared.f32 	%f298, [%r243+144];
	mul.f32 	%f299, %f297, %f298;
	sub.f32 	%f300, %f295, %f299;
	ld.shared.f32 	%f301, [%r81+84];
	mul.f32 	%f302, %f150, %f301;
	ld.shared.f32 	%f303, [%r243+148];
	mul.f32 	%f304, %f302, %f303;
	sub.f32 	%f305, %f300, %f304;
	ld.shared.f32 	%f306, [%r81+88];
	mul.f32 	%f307, %f150, %f306;
	ld.shared.f32 	%f308, [%r243+152];
	mul.f32 	%f309, %f307, %f308;
	sub.f32 	%f310, %f305, %f309;
	ld.shared.f32 	%f311, [%r81+92];
	mul.f32 	%f312, %f150, %f311;
	ld.shared.f32 	%f313, [%r243+156];
	mul.f32 	%f314, %f312, %f313;
	sub.f32 	%f422, %f310, %f314;
	add.s32 	%r331, %r331, 8;
	add.s32 	%r330, %r330, 8;
	setp.ne.s32 	%p126, %r330, %r74;
	@%p126 bra 	$L__BB0_155;
$L__BB0_158:
	setp.eq.s32 	%p127, %r70, 0;
	@%p127 bra 	$L__BB0_180;
	setp.lt.u32 	%p128, %r71, 3;
	@%p128 bra 	$L__BB0_169;
	setp.eq.s32 	%p129, %r331, %r314;
	add.s32 	%r244, %r49, %r331;
	shl.b32 	%r245, %r244, 2;
	add.s32 	%r85, %r2, %r245;
	mov.f32 	%f411, 0f3F800000;
	@%p129 bra 	$L__BB0_162;
	ld.shared.f32 	%f411, [%r85+64];
$L__BB0_162:
	mul.f32 	%f318, %f150, %f411;
	sub.s32 	%r246, %r331, %r314;
	shl.b32 	%r247, %r246, 2;
	add.s32 	%r86, %r2, %r247;
	ld.shared.f32 	%f319, [%r86+128];
	mul.f32 	%f320, %f318, %f319;
	sub.f32 	%f159, %f422, %f320;
	add.s32 	%r248, %r331, 1;
	setp.eq.s32 	%p130, %r248, %r314;
	mov.f32 	%f412, 0f3F800000;
	@%p130 bra 	$L__BB0_164;
	ld.shared.f32 	%f412, [%r85+68];
$L__BB0_164:
	mul.f32 	%f322, %f150, %f412;
	ld.shared.f32 	%f323, [%r86+132];
	mul.f32 	%f324, %f322, %f323;
	sub.f32 	%f162, %f159, %f324;
	add.s32 	%r249, %r331, 2;
	setp.eq.s32 	%p131, %r249, %r314;
	mov.f32 	%f413, 0f3F800000;
	@%p131 bra 	$L__BB0_166;
	ld.shared.f32 	%f413, [%r85+72];
$L__BB0_166:
	mul.f32 	%f326, %f150, %f413;
	ld.shared.f32 	%f327, [%r86+136];
	mul.f32 	%f328, %f326, %f327;
	sub.f32 	%f165, %f162, %f328;
	add.s32 	%r250, %r331, 3;
	setp.eq.s32 	%p132, %r250, %r314;
	mov.f32 	%f414, 0f3F800000;
	@%p132 bra 	$L__BB0_168;
	ld.shared.f32 	%f414, [%r85+76];
$L__BB0_168:
	mul.f32 	%f329, %f150, %f414;
	ld.shared.f32 	%f330, [%r86+140];
	mul.f32 	%f331, %f329, %f330;
	sub.f32 	%f422, %f165, %f331;
	add.s32 	%r331, %r331, 4;
$L__BB0_169:
	setp.eq.s32 	%p133, %r72, 0;
	@%p133 bra 	$L__BB0_180;
	setp.eq.s32 	%p134, %r72, 1;
	@%p134 bra 	$L__BB0_176;
	setp.eq.s32 	%p135, %r331, %r314;
	add.s32 	%r251, %r49, %r331;
	shl.b32 	%r252, %r251, 2;
	add.s32 	%r89, %r2, %r252;
	mov.f32 	%f417, 0f3F800000;
	@%p135 bra 	$L__BB0_173;
	ld.shared.f32 	%f417, [%r89+64];
$L__BB0_173:
	mul.f32 	%f335, %f150, %f417;
	sub.s32 	%r253, %r331, %r314;
	shl.b32 	%r254, %r253, 2;
	add.s32 	%r90, %r2, %r254;
	ld.shared.f32 	%f336, [%r90+128];
	mul.f32 	%f337, %f335, %f336;
	sub.f32 	%f173, %f422, %f337;
	add.s32 	%r255, %r331, 1;
	setp.eq.s32 	%p136, %r255, %r314;
	mov.f32 	%f418, 0f3F800000;
	@%p136 bra 	$L__BB0_175;
	ld.shared.f32 	%f418, [%r89+68];
$L__BB0_175:
	mul.f32 	%f338, %f150, %f418;
	ld.shared.f32 	%f339, [%r90+132];
	mul.f32 	%f340, %f338, %f339;
	sub.f32 	%f422, %f173, %f340;
	add.s32 	%r331, %r331, 2;
$L__BB0_176:
	setp.eq.s32 	%p137, %r75, 0;
	@%p137 bra 	$L__BB0_180;
	setp.eq.s32 	%p138, %r331, %r314;
	mov.f32 	%f421, 0f3F800000;
	@%p138 bra 	$L__BB0_179;
	add.s32 	%r256, %r49, %r331;
	shl.b32 	%r257, %r256, 2;
	add.s32 	%r258, %r2, %r257;
	ld.shared.f32 	%f421, [%r258+64];
$L__BB0_179:
	mul.f32 	%f342, %f150, %f421;
	sub.s32 	%r259, %r331, %r314;
	shl.b32 	%r260, %r259, 2;
	add.s32 	%r261, %r2, %r260;
	ld.shared.f32 	%f343, [%r261+128];
	mul.f32 	%f344, %f342, %f343;
	sub.f32 	%f422, %f422, %f344;
$L__BB0_180:
	shl.b32 	%r262, %r77, 2;
	add.s32 	%r263, %r10, %r262;
	st.shared.f32 	[%r263+16], %f422;
$L__BB0_181:
	add.s32 	%r328, %r328, %r1;
	setp.lt.s32 	%p139, %r328, %r315;
	@%p139 bra 	$L__BB0_150;
$L__BB0_182:
	setp.lt.s32 	%p141, %r66, %r107;
	and.pred  	%p142, %p148, %p141;
	mov.b32 	%r313, 1;
	mov.pred 	%p148, 0;
	@%p142 bra 	$L__BB0_12;
$L__BB0_183:
	ld.param.u64 	%rd57, [_Z22panelHouseholderKernelPfS_S_iiii_param_2];
	bar.sync 	0;
	shl.b32 	%r94, %r1, 2;
	shl.b32 	%r266, %r3, 2;
	add.s32 	%r267, %r94, %r266;
	mov.u32 	%r268, sharedBuf;
	add.s32 	%r269, %r267, %r268;
	add.s32 	%r335, %r269, 96;
	mul.wide.u32 	%rd43, %r3, 4;
	cvta.to.global.u64 	%rd44, %rd57;
	add.s64 	%rd58, %rd44, %rd43;
	mul.wide.u32 	%rd7, %r1, 4;
	mov.b32 	%r336, 0;
	mov.u32 	%r334, %r3;
$L__BB0_184:
	setp.gt.u32 	%p143, %r334, 7;
	@%p143 bra 	$L__BB0_186;
	ld.shared.f32 	%f345, [%r335];
	st.global.f32 	[%rd58], %f345;
$L__BB0_186:
	add.s32 	%r336, %r336, %r1;
	add.s32 	%r335, %r335, %r94;
	add.s64 	%rd58, %rd58, %rd7;
	add.s32 	%r334, %r334, %r1;
	setp.lt.u32 	%p144, %r336, 8;
	@%p144 bra 	$L__BB0_184;
	mov.b32 	%r338, 0;
	mov.u32 	%r337, %r3;
$L__BB0_188:
	setp.gt.u32 	%p145, %r337, 7;
	@%p145 bra 	$L__BB0_190;
	and.b32  	%r271, %r337, 3;
	shr.u32 	%r272, %r337, 2;
	shl.b32 	%r273, %r337, 2;
	and.b32  	%r274, %r273, 28;
	add.s32 	%r275, %r2, %r274;
	ld.shared.f32 	%f346, [%r275+64];
	add.s32 	%r276, %r271, %r108;
	add.s32 	%r277, %r272, %r109;
	mad.lo.s32 	%r278, %r277, %r106, %r276;
	mul.wide.s32 	%rd45, %r278, 4;
	add.s64 	%rd46, %rd1, %rd45;
	st.global.f32 	[%rd46], %f346;
$L__BB0_190:
	add.s32 	%r338, %r338, %r1;
	add.s32 	%r337, %r337, %r1;
	setp.lt.u32 	%p146, %r338, 8;
	@%p146 bra 	$L__BB0_188;
	setp.ne.s32 	%p147, %r3, 0;
	@%p147 bra 	$L__BB0_193;
	add.u64 	%rd47, %SP, 0;
	add.u64 	%rd48, %SPL, 0;
	mov.u64 	%rd49, $str$10;
	cvta.global.u64 	%rd50, %rd49;
	{ // callseq 21, 0
	.param .b64 param0;
	st.param.b64 	[param0], %rd50;
	.param .b64 param1;
	st.param.b64 	[param1], 0;
	.param .b32 retval0;
	call.uni (retval0), 
	vprintf, 
	(
	param0, 
	param1
	);
	ld.param.b32 	%r279, [retval0];
	} // callseq 21
	mov.b32 	%r281, 2;
	mov.b32 	%r282, 4;
	st.local.v2.u32 	[%rd48], {%r282, %r281};
	mov.u64 	%rd51, $str;
	cvta.global.u64 	%rd52, %rd51;
	{ // callseq 22, 0
	.param .b64 param0;
	st.param.b64 	[param0], %rd52;
	.param .b64 param1;
	st.param.b64 	[param1], %rd47;
	.param .b32 retval0;
	call.uni (retval0), 
	vprintf, 
	(
	param0, 
	param1
	);
	ld.param.b32 	%r283, [retval0];
	} // callseq 22
	ld.shared.f32 	%f347, [%r2+64];
	cvt.f64.f32 	%fd12, %f347;
	st.local.f64 	[%rd48], %fd12;
	mov.u64 	%rd53, $str$1;
	cvta.global.u64 	%rd54, %rd53;
	{ // callseq 23, 0
	.param .b64 param0;
	st.param.b64 	[param0], %rd54;
	.param .b64 param1;
	st.param.b64 	[param1], %rd47;
	.param .b32 retval0;
	call.uni (retval0), 
	vprintf, 
	(
	param0, 
	param1
	);
	ld.param.b32 	%r285, [retval0];
	} // callseq 23
	ld.shared.f32 	%f348, [%r2+80];
	cvt.f64.f32 	%fd13, %f348;
	st.local.f64 	[%rd48], %fd13;
	{ // callseq 24, 0
	.param .b64 param0;
	st.param.b64 	[param0], %rd54;
	.param .b64 param1;
	st.param.b64 	[param1], %rd47;
	.param .b32 retval0;
	call.uni (retval0), 
	vprintf, 
	(
	param0, 
	param1
	);
	ld.param.b32 	%r287, [retval0];
	} // callseq 24
	mov.u64 	%rd55, $str$2;
	cvta.global.u64 	%rd56, %rd55;
	{ // callseq 25, 0
	.param .b64 param0;
	st.param.b64 	[param0], %rd56;
	.param .b64 param1;
	st.param.b64 	[param1], 0;
	.param .b32 retval0;
	call.uni (retval0), 
	vprintf, 
	(
	param0, 
	param1
	);
	ld.param.b32 	%r289, [retval0];
	} // callseq 25
	ld.shared.f32 	%f349, [%r2+68];
	cvt.f64.f32 	%fd14, %f349;
	st.local.f64 	[%rd48], %fd14;
	{ // callseq 26, 0
	.param .b64 param0;
	st.param.b64 	[param0], %rd54;
	.param .b64 param1;
	st.param.b64 	[param1], %rd47;
	.param .b32 retval0;
	call.uni (retval0), 
	vprintf, 
	(
	param0, 
	param1
	);
	ld.param.b32 	%r291, [retval0];
	} // callseq 26
	ld.shared.f32 	%f350, [%r2+84];
	cvt.f64.f32 	%fd15, %f350;
	st.local.f64 	[%rd48], %fd15;
	{ // callseq 27, 0
	.param .b64 param0;
	st.param.b64 	[param0], %rd54;
	.param .b64 param1;
	st.param.b64 	[param1], %rd47;
	.param .b32 retval0;
	call.uni (retval0), 
	vprintf, 
	(
	param0, 
	param1
	);
	ld.param.b32 	%r293, [retval0];
	} // callseq 27
	{ // callseq 28, 0
	.param .b64 param0;
	st.param.b64 	[param0], %rd56;
	.param .b64 param1;
	st.param.b64 	[param1], 0;
	.param .b32 retval0;
	call.uni (retval0), 
	vprintf, 
	(
	param0, 
	param1
	);
	ld.param.b32 	%r295, [retval0];
	} // callseq 28
	ld.shared.f32 	%f351, [%r2+72];
	cvt.f64.f32 	%fd16, %f351;
	st.local.f64 	[%rd48], %fd16;
	{ // callseq 29, 0
	.param .b64 param0;
	st.param.b64 	[param0], %rd54;
	.param .b64 param1;
	st.param.b64 	[param1], %rd47;
	.param .b32 retval0;
	call.uni (retval0), 
	vprintf, 
	(
	param0, 
	param1
	);
	ld.param.b32 	%r297, [retval0];
	} // callseq 29
	ld.shared.f32 	%f352, [%r2+88];
	cvt.f64.f32 	%fd17, %f352;
	st.local.f64 	[%rd48], %fd17;
	{ // callseq 30, 0
	.param .b64 param0;
	st.param.b64 	[param0], %rd54;
	.param .b64 param1;
	st.param.b64 	[param1], %rd47;
	.param .b32 retval0;
	call.uni (retval0), 
	vprintf, 
	(
	param0, 
	param1
	);
	ld.param.b32 	%r299, [retval0];
	} // callseq 30
	{ // callseq 31, 0
	.param .b64 param0;
	st.param.b64 	[param0], %rd56;
	.param .b64 param1;
	st.param.b64 	[param1], 0;
	.param .b32 retval0;
	call.uni (retval0), 
	vprintf, 
	(
	param0, 
	param1
	);
	ld.param.b32 	%r301, [retval0];
	} // callseq 31
	ld.shared.f32 	%f353, [%r2+76];
	cvt.f64.f32 	%fd18, %f353;
	st.local.f64 	[%rd48], %fd18;
	{ // callseq 32, 0
	.param .b64 param0;
	st.param.b64 	[param0], %rd54;
	.param .b64 param1;
	st.param.b64 	[param1], %rd47;
	.param .b32 retval0;
	call.uni (retval0), 
	vprintf, 
	(
	param0, 
	param1
	);
	ld.param.b32 	%r303, [retval0];
	} // callseq 32
	ld.shared.f32 	%f354, [%r2+92];
	cvt.f64.f32 	%fd19, %f354;
	st.local.f64 	[%rd48], %fd19;
	{ // callseq 33, 0
	.param .b64 param0;
	st.param.b64 	[param0], %rd54;
	.param .b64 param1;
	st.param.b64 	[param1], %rd47;
	.param .b32 retval0;
	call.uni (retval0), 
	vprintf, 
	(
	param0, 
	param1
	);
	ld.param.b32 	%r305, [retval0];
	} // callseq 33
	{ // callseq 34, 0
	.param .b64 param0;
	st.param.b64 	[param0], %rd56;
	.param .b64 param1;
	st.param.b64 	[param1], 0;
	.param .b32 retval0;
	call.uni (retval0), 
	vprintf, 
	(
	param0, 
	param1
	);
	ld.param.b32 	%r307, [retval0];
	} // callseq 34
	{ // callseq 35, 0
	.param .b64 param0;
	st.param.b64 	[param0], %rd56;
	.param .b64 param1;
	st.param.b64 	[param1], 0;
	.param .b32 retval0;
	call.uni (retval0), 
	vprintf, 
	(
	param0, 
	param1
	);
	ld.param.b32 	%r309, [retval0];
	} // callseq 35
$L__BB0_193:
	ret;

}
	// .globl	_Z20trailingUpdateKernelPfS_iiii
.visible .entry _Z20trailingUpdateKernelPfS_iiii(
	.param .u64 .ptr .align 1 _Z20trailingUpdateKernelPfS_iiii_param_0,
	.param .u64 .ptr .align 1 _Z20trailingUpdateKernelPfS_iiii_param_1,
	.param .u32 _Z20trailingUpdateKernelPfS_iiii_param_2,
	.param .u32 _Z20trailingUpdateKernelPfS_iiii_param_3,
	.param .u32 _Z20trailingUpdateKernelPfS_iiii_param_4,
	.param .u32 _Z20trailingUpdateKernelPfS_iiii_param_5
)
{
	.local .align 16 .b8 	__local_depot1[32];
	.reg .b64 	%SP;
	.reg .b64 	%SPL;
	.reg .pred 	%p<26>;
	.reg .b32 	%r<123>;
	.reg .b32 	%f<45>;
	.reg .b64 	%rd<31>;
	.reg .b64 	%fd<9>;

	mov.u64 	%SPL, __local_depot1;
	cvta.local.u64 	%SP, %SPL;
	ld.param.u64 	%rd6, [_Z20trailingUpdateKernelPfS_iiii_param_0];
	ld.param.u64 	%rd5, [_Z20trailingUpdateKernelPfS_iiii_param_1];
	ld.param.u32 	%r36, [_Z20trailingUpdateKernelPfS_iiii_param_2];
	ld.param.u32 	%r37, [_Z20trailingUpdateKernelPfS_iiii_param_3];
	ld.param.u32 	%r38, [_Z20trailingUpdateKernelPfS_iiii_param_4];
	ld.param.u32 	%r39, [_Z20trailingUpdateKernelPfS_iiii_param_5];
	cvta.to.global.u64 	%rd1, %rd6;
	add.u64 	%rd7, %SP, 16;
	add.u64 	%rd2, %SPL, 16;
	setp.lt.s32 	%p1, %r39, %r38;
	sub.s32 	%r40, %r39, %r38;
	selp.b32 	%r1, 0, %r40, %p1;
	add.s32 	%r2, %r39, 2;
	mov.u32 	%r3, %tid.x;
	setp.ne.s32 	%p2, %r3, 0;
	@%p2 bra 	$L__BB1_2;
	mov.u64 	%rd8, $str$11;
	cvta.global.u64 	%rd9, %rd8;
	{ // callseq 36, 0
	.param .b64 param0;
	st.param.b64 	[param0], %rd9;
	.param .b64 param1;
	st.param.b64 	[param1], 0;
	.param .b32 retval0;
	call.uni (retval0), 
	vprintf, 
	(
	param0, 
	param1
	);
	ld.param.b32 	%r41, [retval0];
	} // callseq 36
	add.s32 	%r43, %r39, 6;
	min.s32 	%r44, %r43, %r37;
	add.s32 	%r45, %r1, %r38;
	add.s32 	%r46, %r38, 4;
	st.local.v4.u32 	[%rd2], {%r45, %r46, %r2, %r44};
	mov.u64 	%rd10, $str$12;
	cvta.global.u64 	%rd11, %rd10;
	{ // callseq 37, 0
	.param .b64 param0;
	st.param.b64 	[param0], %rd11;
	.param .b64 param1;
	st.param.b64 	[param1], %rd7;
	.param .b32 retval0;
	call.uni (retval0), 
	vprintf, 
	(
	param0, 
	param1
	);
	ld.param.b32 	%r47, [retval0];
	} // callseq 37
$L__BB1_2:
	mov.u32 	%r4, %ntid.x;
	add.s32 	%r5, %r36, -4;
	mov.b32 	%r115, 0;
	mov.u32 	%r114, %r3;
$L__BB1_3:
	setp.gt.u32 	%p3, %r114, 7;
	@%p3 bra 	$L__BB1_8;
	setp.ne.s32 	%p4, %r38, %r5;
	and.b32  	%r8, %r114, 3;
	shr.u32 	%r9, %r114, 2;
	add.s32 	%r10, %r9, %r1;
	add.s32 	%r50, %r9, 3;
	setp.le.s32 	%p5, %r8, %r10;
	setp.le.u32 	%p6, %r50, %r8;
	and.pred  	%p7, %p4, %p6;
	or.pred  	%p8, %p5, %p7;
	@%p8 bra 	$L__BB1_6;
	add.s32 	%r51, %r9, %r39;
	add.s32 	%r52, %r8, %r38;
	mad.lo.s32 	%r53, %r51, %r36, %r52;
	mul.wide.s32 	%rd13, %r53, 4;
	add.s64 	%rd14, %rd1, %rd13;
	ld.global.f32 	%f43, [%rd14];
	bra.uni 	$L__BB1_7;
$L__BB1_6:
	setp.eq.s32 	%p9, %r8, %r10;
	selp.f32 	%f43, 0f3F800000, 0f00000000, %p9;
$L__BB1_7:
	and.b32  	%r54, %r114, 4;
	or.b32  	%r55, %r8, %r54;
	shl.b32 	%r56, %r55, 2;
	mov.u32 	%r57, sharedBuf;
	add.s32 	%r58, %r57, %r56;
	st.shared.f32 	[%r58+32], %f43;
$L__BB1_8:
	add.s32 	%r115, %r115, %r4;
	add.s32 	%r114, %r114, %r4;
	setp.lt.u32 	%p10, %r115, 8;
	@%p10 bra 	$L__BB1_3;
	setp.ne.s32 	%p11, %r3, 0;
	@%p11 bra 	$L__BB1_11;
	add.u64 	%rd15, %SP, 0;
	add.u64 	%rd16, %SPL, 0;
	st.local.v2.u32 	[%rd2], {%r38, %r39};
	mov.u64 	%rd17, $str$13;
	cvta.global.u64 	%rd18, %rd17;
	add.u64 	%rd19, %SP, 16;
	{ // callseq 38, 0
	.param .b64 param0;
	st.param.b64 	[param0], %rd18;
	.param .b64 param1;
	st.param.b64 	[param1], %rd19;
	.param .b32 retval0;
	call.uni (retval0), 
	vprintf, 
	(
	param0, 
	param1
	);
	ld.param.b32 	%r59, [retval0];
	} // callseq 38
	mov.b32 	%r61, 2;
	mov.b32 	%r62, 4;
	st.local.v2.u32 	[%rd16], {%r62, %r61};
	mov.u64 	%rd20, $str;
	cvta.global.u64 	%rd21, %rd20;
	{ // callseq 39, 0
	.param .b64 param0;
	st.param.b64 	[param0], %rd21;
	.param .b64 param1;
	st.param.b64 	[param1], %rd15;
	.param .b32 retval0;
	call.uni (retval0), 
	vprintf, 
	(
	param0, 
	param1
	);
	ld.param.b32 	%r63, [retval0];
	} // callseq 39
	ld.shared.f32 	%f6, [sharedBuf+32];
	cvt.f64.f32 	%fd1, %f6;
	st.local.f64 	[%rd16], %fd1;
	mov.u64 	%rd22, $str$1;
	cvta.global.u64 	%rd23, %rd22;
	{ // callseq 40, 0
	.param .b64 param0;
	st.param.b64 	[param0], %rd23;
	.param .b64 param1;
	st.param.b64 	[param1], %rd15;
	.param .b32 retval0;
	call.uni (retval0), 
	vprintf, 
	(
	param0, 
	param1
	);
	ld.param.b32 	%r65, [retval0];
	} // callseq 40
	ld.shared.f32 	%f7, [sharedBuf+48];
	cvt.f64.f32 	%fd2, %f7;
	st.local.f64 	[%rd16], %fd2;
	{ // callseq 41, 0
	.param .b64 param0;
	st.param.b64 	[param0], %rd23;
	.param .b64 param1;
	st.param.b64 	[param1], %rd15;
	.param .b32 retval0;
	call.uni (retval0), 
	vprintf, 
	(
	param0, 
	param1
	);
	ld.param.b32 	%r67, [retval0];
	} // callseq 41
	mov.u64 	%rd24, $str$2;
	cvta.global.u64 	%rd25, %rd24;
	{ // callseq 42, 0
	.param .b64 param0;
	st.param.b64 	[param0], %rd25;
	.param .b64 param1;
	st.param.b64 	[param1], 0;
	.param .b32 retval0;
	call.uni (retval0), 
	vprintf, 
	(
	param0, 
	param1
	);
	ld.param.b32 	%r69, [retval0];
	} // callseq 42
	ld.shared.f32 	%f8, [sharedBuf+36];
	cvt.f64.f32 	%fd3, %f8;
	st.local.f64 	[%rd16], %fd3;
	{ // callseq 43, 0
	.param .b64 param0;
	st.param.b64 	[param0], %rd23;
	.param .b64 param1;
	st.param.b64 	[param1], %rd15;
	.param .b32 retval0;
	call.uni (retval0), 
	vprintf, 
	(
	param0, 
	param1
	);
	ld.param.b32 	%r71, [retval0];
	} // callseq 43
	ld.shared.f32 	%f9, [sharedBuf+52];
	cvt.f64.f32 	%fd4, %f9;
	st.local.f64 	[%rd16], %fd4;
	{ // callseq 44, 0
	.param .b64 param0;
	st.param.b64 	[param0], %rd23;
	.param .b64 param1;
	st.param.b64 	[param1], %rd15;
	.param .b32 retval0;
	call.uni (retval0), 
	vprintf, 
	(
	param0, 
	param1
	);
	ld.param.b32 	%r73, [retval0];
	} // callseq 44
	{ // callseq 45, 0
	.param .b64 param0;
	st.param.b64 	[param0], %rd25;
	.param .b64 param1;
	st.param.b64 	[param1], 0;
	.param .b32 retval0;
	call.uni (retval0), 
	vprintf, 
	(
	param0, 
	param1
	);
	ld.param.b32 	%r75, [retval0];
	} // callseq 45
	ld.shared.f32 	%f10, [sharedBuf+40];
	cvt.f64.f32 	%fd5, %f10;
	st.local.f64 	[%rd16], %fd5;
	{ // callseq 46, 0
	.param .b64 param0;
	st.param.b64 	[param0], %rd23;
	.param .b64 param1;
	st.param.b64 	[param1], %rd15;
	.param .b32 retval0;
	call.uni (retval0), 
	vprintf, 
	(
	param0, 
	param1
	);
	ld.param.b32 	%r77, [retval0];
	} // callseq 46
	ld.shared.f32 	%f11, [sharedBuf+56];
	cvt.f64.f32 	%fd6, %f11;
	st.local.f64 	[%rd16], %fd6;
	{ // callseq 47, 0
	.param .b64 param0;
	st.param.b64 	[param0], %rd23;
	.param .b64 param1;
	st.param.b64 	[param1], %rd15;
	.param .b32 retval0;
	call.uni (retval0), 
	vprintf, 
	(
	param0, 
	param1
	);
	ld.param.b32 	%r79, [retval0];
	} // callseq 47
	{ // callseq 48, 0
	.param .b64 param0;
	st.param.b64 	[param0], %rd25;
	.param .b64 param1;
	st.param.b64 	[param1], 0;
	.param .b32 retval0;
	call.uni (retval0), 
	vprintf, 
	(
	param0, 
	param1
	);
	ld.param.b32 	%r81, [retval0];
	} // callseq 48
	ld.shared.f32 	%f12, [sharedBuf+44];
	cvt.f64.f32 	%fd7, %f12;
	st.local.f64 	[%rd16], %fd7;
	{ // callseq 49, 0
	.param .b64 param0;
	st.param.b64 	[param0], %rd23;
	.param .b64 param1;
	st.param.b64 	[param1], %rd15;
	.param .b32 retval0;
	call.uni (retval0), 
	vprintf, 
	(
	param0, 
	param1
	);
	ld.param.b32 	%r83, [retval0];
	} // callseq 49
	ld.shared.f32 	%f13, [sharedBuf+60];
	cvt.f64.f32 	%fd8, %f13;
	st.local.f64 	[%rd16], %fd8;
	{ // callseq 50, 0
	.param .b64 param0;
	st.param.b64 	[param0], %rd23;
	.param .b64 param1;
	st.param.b64 	[param1], %rd15;
	.param .b32 retval0;
	call.uni (retval0), 
	vprintf, 
	(
	param0, 
	param1
	);
	ld.param.b32 	%r85, [retval0];
	} // callseq 50
	{ // callseq 51, 0
	.param .b64 param0;
	st.param.b64 	[param0], %rd25;
	.param .b64 param1;
	st.param.b64 	[param1], 0;
	.param .b32 retval0;
	call.uni (retval0), 
	vprintf, 
	(
	param0, 
	param1
	);
	ld.param.b32 	%r87, [retval0];
	} // callseq 51
	{ // callseq 52, 0
	.param .b64 param0;
	st.param.b64 	[param0], %rd25;
	.param .b64 param1;
	st.param.b64 	[param1], 0;
	.param .b32 retval0;
	call.uni (retval0), 
	vprintf, 
	(
	param0, 
	param1
	);
	ld.param.b32 	%r89, [retval0];
	} // callseq 52
$L__BB1_11:
	cvta.to.global.u64 	%rd3, %rd5;
	mov.b32 	%r116, 0;
	mov.u32 	%r93, sharedBuf;
$L__BB1_12:
	add.s32 	%r14, %r116, %r3;
	setp.gt.u32 	%p12, %r14, 7;
	@%p12 bra 	$L__BB1_14;
	mul.wide.u32 	%rd26, %r14, 4;
	add.s64 	%rd27, %rd3, %rd26;
	ld.global.f32 	%f14, [%rd27];
	shl.b32 	%r92, %r14, 2;
	add.s32 	%r94, %r93, %r92;
	st.shared.f32 	[%r94], %f14;
$L__BB1_14:
	add.s32 	%r116, %r116, %r4;
	setp.lt.u32 	%p13, %r116, 8;
	@%p13 bra 	$L__BB1_12;
	bar.sync 	0;
	setp.ge.s32 	%p14, %r2, %r37;
	@%p14 bra 	$L__BB1_26;
	shl.b32 	%r96, %r36, 2;
	add.s32 	%r16, %r93, %r96;
	shl.b32 	%r17, %r4, 2;
	add.s32 	%r18, %r3, %r38;
	mov.u32 	%r98, %ctaid.x;
	shl.b32 	%r99, %r98, 2;
	add.s32 	%r19, %r2, %r99;
	mov.b32 	%r117, 0;
$L__BB1_17:
	add.s32 	%r102, %r117, %r19;
	mul.lo.s32 	%r21, %r102, %r36;
	add.s32 	%r119, %r18, %r21;
	add.s32 	%r120, %r93, 64;
	mov.b32 	%r121, 0;
	mov.u32 	%r118, %r3;
$L__BB1_18:
	mul.wide.s32 	%rd28, %r119, 4;
	add.s64 	%rd4, %rd1, %rd28;
	setp.lt.s32 	%p15, %r118, %r1;
	setp.gt.u32 	%p16, %r118, 3;
	mov.f32 	%f44, 0f00000000;
	or.pred  	%p17, %p15, %p16;
	@%p17 bra 	$L__BB1_20;
	ld.global.f32 	%f44, [%rd4];
$L__BB1_20:
	st.shared.f32 	[%r120], %f44;
	add.s32 	%r121, %r121, %r4;
	add.s32 	%r120, %r120, %r17;
	add.s32 	%r119, %r119, %r4;
	add.s32 	%r118, %r118, %r4;
	setp.lt.u32 	%p18, %r121, 4;
	@%p18 bra 	$L__BB1_18;
	bar.sync 	0;
	add.s32 	%r31, %r21, %r38;
	mov.b32 	%r122, 0;
$L__BB1_22:
	add.s32 	%r33, %r122, %r3;
	setp.lt.s32 	%p19, %r33, %r1;
	setp.gt.u32 	%p20, %r33, 3;
	or.pred  	%p21, %p19, %p20;
	@%p21 bra 	$L__BB1_24;
	shl.b32 	%r105, %r33, 2;
	add.s32 	%r107, %r93, 64;
	add.s32 	%r108, %r107, %r105;
	ld.shared.f32 	%f16, [%r108];
	add.s32 	%r109, %r108, -32;
	ld.shared.f32 	%f17, [%r108+-32];
	ld.shared.v4.f32 	{%f18, %f19, %f20, %f21}, [sharedBuf];
	fma.rn.f32 	%f22, %f17, %f18, 0f00000000;
	add.s32 	%r111, %r109, %r96;
	ld.shared.f32 	%f23, [%r111];
	ld.shared.f32 	%f24, [%r16];
	fma.rn.f32 	%f25, %f23, %f24, %f22;
	ld.shared.v4.f32 	{%f26, %f27, %f28, %f29}, [sharedBuf+64];
	fma.rn.f32 	%f30, %f25, %f26, %f16;
	fma.rn.f32 	%f31, %f17, %f19, 0f00000000;
	ld.shared.f32 	%f32, [%r16+4];
	fma.rn.f32 	%f33, %f23, %f32, %f31;
	fma.rn.f32 	%f34, %f33, %f27, %f30;
	fma.rn.f32 	%f35, %f17, %f20, 0f00000000;
	ld.shared.f32 	%f36, [%r16+8];
	fma.rn.f32 	%f37, %f23, %f36, %f35;
	fma.rn.f32 	%f38, %f37, %f28, %f34;
	fma.rn.f32 	%f39, %f17, %f21, 0f00000000;
	ld.shared.f32 	%f40, [%r16+12];
	fma.rn.f32 	%f41, %f23, %f40, %f39;
	fma.rn.f32 	%f42, %f41, %f29, %f38;
	add.s32 	%r112, %r31, %r33;
	mul.wide.s32 	%rd29, %r112, 4;
	add.s64 	%rd30, %rd1, %rd29;
	st.global.f32 	[%rd30], %f42;
$L__BB1_24:
	add.s32 	%r122, %r122, %r4;
	setp.lt.u32 	%p22, %r122, 4;
	@%p22 bra 	$L__BB1_22;
	bar.sync 	0;
	add.s32 	%r35, %r117, 1;
	setp.lt.u32 	%p23, %r117, 3;
	add.s32 	%r113, %r2, %r35;
	setp.lt.s32 	%p24, %r113, %r37;
	and.pred  	%p25, %p23, %p24;
	mov.u32 	%r117, %r35;
	@%p25 bra 	$L__BB1_17;
$L__BB1_26:
	ret;

}


// ===== COMPILED SASS (sm_100) =====

	.target	sm_100

	.elftype	@"ET_EXEC"


//--------------------- .note.nv.tkinfo           --------------------------
	.section	.note.nv.tkinfo,"",@"SHT_NOTE"
	.sectionflags	@"SHF_NOTE_NV_TKINFO"
	.tkinfo
        /*0018*/ 	.word	0x00000002
        /*0030*/ 	.string	""
        /*0030*/ 	.string	"ptxas"
        /*0030*/ 	.string	"Cuda compilation tools, release 13.0, V13.0.88"
        /*0030*/ 	.string	"Build cuda_13.0.r13.0/compiler.36424714_0"
        /*0030*/ 	.string	"-arch sm_100 -m 64 "



//--------------------- .note.nv.cuinfo           --------------------------
	.section	.note.nv.cuinfo,"",@"SHT_NOTE"
	.sectionflags	@"SHF_NOTE_NV_CUINFO"
        /*0018*/ 	.short	0x0002
        /*001a*/ 	.short	0x0064
        /*001c*/ 	.short	0x0082
	.zero		2


//--------------------- .nv.info                  --------------------------
	.section	.nv.info,"",@"SHT_CUDA_INFO"
	.align	4


	//----- nvinfo : EIATTR_REGCOUNT
	.align		4
        /*0000*/ 	.byte	0x04, 0x2f
        /*0002*/ 	.short	(.L_15 - .L_14)
	.align		4
.L_14:
        /*0004*/ 	.word	index@(_Z22panelHouseholderKernelPfS_S_iiii)
        /*0008*/ 	.word	0x0000002a


	//----- nvinfo : EIATTR_FRAME_SIZE
	.align		4
.L_15:
        /*000c*/ 	.byte	0x04, 0x11
        /*000e*/ 	.short	(.L_17 - .L_16)
	.align		4
.L_16:
        /*0010*/ 	.word	index@($__internal_1_$__cuda_sm3x_div_rn_noftz_f32_slowpath)
        /*0014*/ 	.word	0x00000010


	//----- nvinfo : EIATTR_FRAME_SIZE
	.align		4
.L_17:
        /*0018*/ 	.byte	0x04, 0x11
        /*001a*/ 	.short	(.L_19 - .L_18)
	.align		4
.L_18:
        /*001c*/ 	.word	index@($__internal_0_$__cuda_sm20_sqrt_rn_f32_slowpath)
        /*0020*/ 	.word	0x00000010


	//----- nvinfo : EIATTR_FRAME_SIZE
	.align		4
.L_19:
        /*0024*/ 	.byte	0x04, 0x11
        /*0026*/ 	.short	(.L_21 - .L_20)
	.align		4
.L_20:
        /*0028*/ 	.word	index@(_Z22panelHouseholderKernelPfS_S_iiii)
        /*002c*/ 	.word	0x00000010


	//----- nvinfo : EIATTR_REGCOUNT
	.align		4
.L_21:
        /*0030*/ 	.byte	0x04, 0x2f
        /*0032*/ 	.short	(.L_23 - .L_22)
	.align		4
.L_22:
        /*0034*/ 	.word	index@(_Z20trailingUpdateKernelPfS_iiii)
        /*0038*/ 	.word	0x00000020


	//----- nvinfo : EIATTR_FRAME_SIZE
	.align		4
.L_23:
        /*003c*/ 	.byte	0x04, 0x11
        /*003e*/ 	.short	(.L_25 - .L_24)
	.align		4
.L_24:
        /*0040*/ 	.word	index@(_Z20trailingUpdateKernelPfS_iiii)
        /*0044*/ 	.word	0x00000020


	//----- nvinfo : EIATTR_MIN_STACK_SIZE
	.align		4
.L_25:
        /*0048*/ 	.byte	0x04, 0x12
        /*004a*/ 	.short	(.L_27 - .L_26)
	.align		4
.L_26:
        /*004c*/ 	.word	index@(_Z20trailingUpdateKernelPfS_iiii)
        /*0050*/ 	.word	0x00000020


	//----- nvinfo : EIATTR_MIN_STACK_SIZE
	.align		4
.L_27:
        /*0054*/ 	.byte	0x04, 0x12
        /*0056*/ 	.short	(.L_29 - .L_28)
	.align		4
.L_28:
        /*0058*/ 	.word	index@(_Z22panelHouseholderKernelPfS_S_iiii)
        /*005c*/ 	.word	0x00000010
.L_29:


//--------------------- .nv.compat                --------------------------
	.section	.nv.compat,"",@"SHT_CUDA_COMPAT_INFO"
	.align	4
        /*0000*/ 	.byte	0x02, 0x09, 0x00, 0x00, 0x02, 0x02, 0x01, 0x00, 0x02, 0x05, 0x05, 0x00, 0x03, 0x07, 0x01, 0x01
        /*0010*/ 	.byte	0x02, 0x03, 0x00, 0x00, 0x02, 0x06, 0x01, 0x00, 0x04, 0x0b, 0x08, 0x00, 0x01, 0x00, 0x00, 0x00
        /*0020*/ 	.byte	0x00, 0x00, 0x00, 0x00


//--------------------- .nv.info._Z20trailingUpdateKernelPfS_iiii --------------------------
	.section	.nv.info._Z20trailingUpdateKernelPfS_iiii,"",@"SHT_CUDA_INFO"
	.sectionflags	@""
	.align	4


	//----- nvinfo : EIATTR_CUDA_API_VERSION
	.align		4
        /*0000*/ 	.byte	0x04, 0x37
        /*0002*/ 	.short	(.L_31 - .L_30)
.L_30:
        /*0004*/ 	.word	0x00000082


	//----- nvinfo : EIATTR_KPARAM_INFO
	.align		4
.L_31:
        /*0008*/ 	.byte	0x04, 0x17
        /*000a*/ 	.short	(.L_33 - .L_32)
.L_32:
        /*000c*/ 	.word	0x00000000
        /*0010*/ 	.short	0x0005
        /*0012*/ 	.short	0x001c
        /*0014*/ 	.byte	0x00, 0xf0, 0x11, 0x00


	//----- nvinfo : EIATTR_KPARAM_INFO
	.align		4
.L_33:
        /*0018*/ 	.byte	0x04, 0x17
        /*001a*/ 	.short	(.L_35 - .L_34)
.L_34:
        /*001c*/ 	.word	0x00000000
        /*0020*/ 	.short	0x0004
        /*0022*/ 	.short	0x0018
        /*0024*/ 	.byte	0x00, 0xf0, 0x11, 0x00


	//----- nvinfo : EIATTR_KPARAM_INFO
	.align		4
.L_35:
        /*0028*/ 	.byte	0x04, 0x17
        /*002a*/ 	.short	(.L_37 - .L_36)
.L_36:
        /*002c*/ 	.word	0x00000000
        /*0030*/ 	.short	0x0003
        /*0032*/ 	.short	0x0014
        /*0034*/ 	.byte	0x00, 0xf0, 0x11, 0x00


	//----- nvinfo : EIATTR_KPARAM_INFO
	.align		4
.L_37:
        /*0038*/ 	.byte	0x04, 0x17
        /*003a*/ 	.short	(.L_39 - .L_38)
.L_38:
        /*003c*/ 	.word	0x00000000
        /*0040*/ 	.short	0x0002
        /*0042*/ 	.short	0x0010
        /*0044*/ 	.byte	0x00, 0xf0, 0x11, 0x00


	//----- nvinfo : EIATTR_KPARAM_INFO
	.align		4
.L_39:
        /*0048*/ 	.byte	0x04, 0x17
        /*004a*/ 	.short	(.L_41 - .L_40)
.L_40:
        /*004c*/ 	.word	0x00000000
        /*0050*/ 	.short	0x0001
        /*0052*/ 	.short	0x0008
        /*0054*/ 	.byte	0x00, 0xf5, 0x21, 0x00


	//----- nvinfo : EIATTR_KPARAM_INFO
	.align		4
.L_41:
        /*0058*/ 	.byte	0x04, 0x17
        /*005a*/ 	.short	(.L_43 - .L_42)
.L_42:
        /*005c*/ 	.word	0x00000000
        /*0060*/ 	.short	0x0000
        /*0062*/ 	.short	0x0000
        /*0064*/ 	.byte	0x00, 0xf5, 0x21, 0x00


	//----- nvinfo : EIATTR_SPARSE_MMA_MASK
	.align		4
.L_43:
        /*0068*/ 	.byte	0x03, 0x50
        /*006a*/ 	.short	0x0000


	//----- nvinfo : EIATTR_MAXREG_COUNT
	.align		4
        /*006c*/ 	.byte	0x03, 0x1b
        /*006e*/ 	.short	0x00ff


	//----- nvinfo : EIATTR_NUM_BARRIERS
	.align		4
        /*0070*/ 	.byte	0x02, 0x4c
        /*0072*/ 	.byte	0x01
	.zero		1


	//----- nvinfo : EIATTR_EXTERNS
	.align		4
        /*0074*/ 	.byte	0x04, 0x0f
        /*0076*/ 	.short	(.L_45 - .L_44)


	//   ....[0]....
	.align		4
.L_44:
        /*0078*/ 	.word	index@(vprintf)


	//----- nvinfo : EIATTR_MERCURY_ISA_VERSION
	.align		4
.L_45:
        /*007c*/ 	.byte	0x03, 0x5f
        /*007e*/ 	.short	0x0101


	//----- nvinfo : EIATTR_VRC_CTA_INIT_COUNT
	.align		4
        /*0080*/ 	.byte	0x02, 0x4a
	.zero		1
	.zero		1


	//----- nvinfo : EIATTR_SYSCALL_OFFSETS
	.align		4
        /*0084*/ 	.byte	0x04, 0x46
        /*0086*/ 	.short	(.L_47 - .L_46)


	//   ....[0]....
.L_46:
        /*0088*/ 	.word	0x00000190


	//   ....[1]....
        /*008c*/ 	.word	0x00000270


	//   ....[2]....
        /*0090*/ 	.word	0x000005e0


	//   ....[3]....
        /*0094*/ 	.word	0x00000690


	//   ....[4]....
        /*0098*/ 	.word	0x00000770


	//   ....[5]....
        /*009c*/ 	.word	0x00000850


	//   ....[6]....
        /*00a0*/ 	.word	0x000008c0


	//   ....[7]....
        /*00a4*/ 	.word	0x000009a0


	//   ....[8]....
        /*00a8*/ 	.word	0x00000a80


	//   ....[9]....
        /*00ac*/ 	.word	0x00000af0


	//   ....[10]....
        /*00b0*/ 	.word	0x00000bd0


	//   ....[11]....
        /*00b4*/ 	.word	0x00000cb0


	//   ....[12]....
        /*00b8*/ 	.word	0x00000d20


	//   ....[13]....
        /*00bc*/ 	.word	0x00000e00


	//   ....[14]....
        /*00c0*/ 	.word	0x00000ee0


	//   ....[15]....
        /*00c4*/ 	.word	0x00000f50


	//   ....[16]....
        /*00c8*/ 	.word	0x00000fc0


	//----- nvinfo : EIATTR_EXIT_INSTR_OFFSETS
	.align		4
.L_47:
        /*00cc*/ 	.byte	0x04, 0x1c
        /*00ce*/ 	.short	(.L_49 - .L_48)


	//   ....[0]....
.L_48:
        /*00d0*/ 	.word	0x00001160


	//   ....[1]....
        /*00d4*/ 	.word	0x000016d0


	//----- nvinfo : EIATTR_CRS_STACK_SIZE
	.align		4
.L_49:
        /*00d8*/ 	.byte	0x04, 0x1e
        /*00da*/ 	.short	(.L_51 - .L_50)
.L_50:
        /*00dc*/ 	.word	0x00000000


	//----- nvinfo : EIATTR_CBANK_PARAM_SIZE
	.align		4
.L_51:
        /*00e0*/ 	.byte	0x03, 0x19
        /*00e2*/ 	.short	0x0020


	//----- nvinfo : EIATTR_PARAM_CBANK
	.align		4
        /*00e4*/ 	.byte	0x04, 0x0a
        /*00e6*/ 	.short	(.L_53 - .L_52)
	.align		4
.L_52:
        /*00e8*/ 	.word	index@(.nv.constant0._Z20trailingUpdateKernelPfS_iiii)
        /*00ec*/ 	.short	0x0380
        /*00ee*/ 	.short	0x0020


	//----- nvinfo : EIATTR_SW_WAR
	.align		4
.L_53:
        /*00f0*/ 	.byte	0x04, 0x36
        /*00f2*/ 	.short	(.L_55 - .L_54)
.L_54:
        /*00f4*/ 	.word	0x00000008
.L_55:


//--------------------- .nv.info._Z22panelHouseholderKernelPfS_S_iiii --------------------------
	.section	.nv.info._Z22panelHouseholderKernelPfS_S_iiii,"",@"SHT_CUDA_INFO"
	.sectionflags	@""
	.align	4


	//----- nvinfo : EIATTR_CUDA_API_VERSION
	.align		4
        /*0000*/ 	.byte	0x04, 0x37
        /*0002*/ 	.short	(.L_57 - .L_56)
.L_56:
        /*0004*/ 	.word	0x00000082


	//----- nvinfo : EIATTR_KPARAM_INFO
	.align		4
.L_57:
        /*0008*/ 	.byte	0x04, 0x17
        /*000a*/ 	.short	(.L_59 - .L_58)
.L_58:
        /*000c*/ 	.word	0x00000000
        /*0010*/ 	.short	0x0006
        /*0012*/ 	.short	0x0024
        /*0014*/ 	.byte	0x00, 0xf0, 0x11, 0x00


	//----- nvinfo : EIATTR_KPARAM_INFO
	.align		4
.L_59:
        /*0018*/ 	.byte	0x04, 0x17
        /*001a*/ 	.short	(.L_61 - .L_60)
.L_60:
        /*001c*/ 	.word	0x00000000
        /*0020*/ 	.short	0x0005
        /*0022*/ 	.short	0x0020
        /*0024*/ 	.byte	0x00, 0xf0, 0x11, 0x00


	//----- nvinfo : EIATTR_KPARAM_INFO
	.align		4
.L_61:
        /*0028*/ 	.byte	0x04, 0x17
        /*002a*/ 	.short	(.L_63 - .L_62)
.L_62:
        /*002c*/ 	.word	0x00000000
        /*0030*/ 	.short	0x0004
        /*0032*/ 	.short	0x001c
        /*0034*/ 	.byte	0x00, 0xf0, 0x11, 0x00


	//----- nvinfo : EIATTR_KPARAM_INFO
	.align		4
.L_63:
        /*0038*/ 	.byte	0x04, 0x17
        /*003a*/ 	.short	(.L_65 - .L_64)
.L_64:
        /*003c*/ 	.word	0x00000000
        /*0040*/ 	.short	0x0003
        /*0042*/ 	.short	0x0018
        /*0044*/ 	.byte	0x00, 0xf0, 0x11, 0x00


	//----- nvinfo : EIATTR_KPARAM_INFO
	.align		4
.L_65:
        /*0048*/ 	.byte	0x04, 0x17
        /*004a*/ 	.short	(.L_67 - .L_66)
.L_66:
        /*004c*/ 	.word	0x00000000
        /*0050*/ 	.short	0x0002
        /*0052*/ 	.short	0x0010
        /*0054*/ 	.byte	0x00, 0xf5, 0x21, 0x00


	//----- nvinfo : EIATTR_KPARAM_INFO
	.align		4
.L_67:
        /*0058*/ 	.byte	0x04, 0x17
        /*005a*/ 	.short	(.L_69 - .L_68)
.L_68:
        /*005c*/ 	.word	0x00000000
        /*0060*/ 	.short	0x0001
        /*0062*/ 	.short	0x0008
        /*0064*/ 	.byte	0x00, 0xf5, 0x21, 0x00


	//----- nvinfo : EIATTR_KPARAM_INFO
	.align		4
.L_69:
        /*0068*/ 	.byte	0x04, 0x17
        /*006a*/ 	.short	(.L_71 - .L_70)
.L_70:
        /*006c*/ 	.word	0x00000000
        /*0070*/ 	.short	0x0000
        /*0072*/ 	.short	0x0000
        /*0074*/ 	.byte	0x00, 0xf5, 0x21, 0x00


	//----- nvinfo : EIATTR_SPARSE_MMA_MASK
	.align		4
.L_71:
        /*0078*/ 	.byte	0x03, 0x50
        /*007a*/ 	.short	0x0000


	//----- nvinfo : EIATTR_MAXREG_COUNT
	.align		4
        /*007c*/ 	.byte	0x03, 0x1b
        /*007e*/ 	.short	0x00ff


	//----- nvinfo : EIATTR_NUM_BARRIERS
	.align		4
        /*0080*/ 	.byte	0x02, 0x4c
        /*0082*/ 	.byte	0x01
	.zero		1


	//----- nvinfo : EIATTR_EXTERNS
	.align		4
        /*0084*/ 	.byte	0x04, 0x0f
        /*0086*/ 	.short	(.L_73 - .L_72)


	//   ....[0]....
	.align		4
.L_72:
        /*0088*/ 	.word	index@(vprintf)


	//----- nvinfo : EIATTR_MERCURY_ISA_VERSION
	.align		4
.L_73:
        /*008c*/ 	.byte	0x03, 0x5f
        /*008e*/ 	.short	0x0101


	//----- nvinfo : EIATTR_VRC_CTA_INIT_COUNT
	.align		4
        /*0090*/ 	.byte	0x02, 0x4a
	.zero		1
	.zero		1


	//----- nvinfo : EIATTR_SYSCALL_OFFSETS
	.align		4
        /*0094*/ 	.byte	0x04, 0x46
        /*0096*/ 	.short	(.L_75 - .L_74)


	//   ....[0]....
.L_74:
        /*0098*/ 	.word	0x00000390


	//   ....[1]....
        /*009c*/ 	.word	0x00000400


	//   ....[2]....
        /*00a0*/ 	.word	0x000004b0


	//   ....[3]....
        /*00a4*/ 	.word	0x00000560


	//   ....[4]....
        /*00a8*/ 	.word	0x00000610


	//   ....[5]....
        /*00ac*/ 	.word	0x00000680


	//   ....[6]....
        /*00b0*/ 	.word	0x00000730


	//   ....[7]....
        /*00b4*/ 	.word	0x000007e0


	//   ....[8]....
        /*00b8*/ 	.word	0x00000850


	//   ....[9]....
        /*00bc*/ 	.word	0x00000900


	//   ....[10]....
        /*00c0*/ 	.word	0x000009b0


	//   ....[11]....
        /*00c4*/ 	.word	0x00000a20


	//   ....[12]....
        /*00c8*/ 	.word	0x00000ad0


	//   ....[13]....
        /*00cc*/ 	.word	0x00000b80


	//   ....[14]....
        /*00d0*/ 	.word	0x00000bf0


	//   ....[15]....
        /*00d4*/ 	.word	0x00000c60


	//   ....[16]....
        /*00d8*/ 	.word	0x00000f80


	//   ....[17]....
        /*00dc*/ 	.word	0x00001ca0


	//   ....[18]....
        /*00e0*/ 	.word	0x00001d90


	//   ....[19]....
        /*00e4*/ 	.word	0x00001e30


	//   ....[20]....
        /*00e8*/ 	.word	0x00001ed0


	//   ....[21]....
        /*00ec*/ 	.word	0x00003ba0


	//   ....[22]....
        /*00f0*/ 	.word	0x00003c50


	//   ....[23]....
        /*00f4*/ 	.word	0x00003d00


	//   ....[24]....
        /*00f8*/ 	.word	0x00003db0


	//   ....[25]....
        /*00fc*/ 	.word	0x00003e20


	//   ....[26]....
        /*0100*/ 	.word	0x00003ed0


	//   ....[27]....
        /*0104*/ 	.word	0x00003f80


	//   ....[28]....
        /*0108*/ 	.word	0x00003ff0


	//   ....[29]....
        /*010c*/ 	.word	0x000040a0


	//   ....[30]....
        /*0110*/ 	.word	0x00004150


	//   ....[31]....
        /*0114*/ 	.word	0x000041c0


	//   ....[32]....
        /*0118*/ 	.word	0x00004270


	//   ....[33]....
        /*011c*/ 	.word	0x00004320


	//   ....[34]....
        /*0120*/ 	.word	0x00004390


	//   ....[35]....
        /*0124*/ 	.word	0x00004400


	//----- nvinfo : EIATTR_EXIT_INSTR_OFFSETS
	.align		4
.L_75:
        /*0128*/ 	.byte	0x04, 0x1c
        /*012a*/ 	.short	(.L_77 - .L_76)


	//   ....[0]....
.L_76:
        /*012c*/ 	.word	0x00003b20


	//   ....[1]....
        /*0130*/ 	.word	0x00004410


	//----- nvinfo : EIATTR_CRS_STACK_SIZE
	.align		4
.L_77:
        /*0134*/ 	.byte	0x04, 0x1e
        /*0136*/ 	.short	(.L_79 - .L_78)
.L_78:
        /*0138*/ 	.word	0x00000000


	//----- nvinfo : EIATTR_CBANK_PARAM_SIZE
	.align		4
.L_79:
        /*013c*/ 	.byte	0x03, 0x19
        /*013e*/ 	.short	0x0028


	//----- nvinfo : EIATTR_PARAM_CBANK
	.align		4
        /*0140*/ 	.byte	0x04, 0x0a
        /*0142*/ 	.short	(.L_81 - .L_80)
	.align		4
.L_80:
        /*0144*/ 	.word	index@(.nv.constant0._Z22panelHouseholderKernelPfS_S_iiii)
        /*0148*/ 	.short	0x0380
        /*014a*/ 	.short	0x0028


	//----- nvinfo : EIATTR_SW_WAR
	.align		4
.L_81:
        /*014c*/ 	.byte	0x04, 0x36
        /*014e*/ 	.short	(.L_83 - .L_82)
.L_82:
        /*0150*/ 	.word	0x00000008
.L_83:


//--------------------- .nv.callgraph             --------------------------
	.section	.nv.callgraph,"",@"SHT_CUDA_CALLGRAPH"
	.align	4
	.sectionentsize	8
	.align		4
        /*0000*/ 	.word	0x00000000
	.align		4
        /*0004*/ 	.word	0xffffffff
	.align		4
        /*0008*/ 	.word	index@(_Z20trailingUpdateKernelPfS_iiii)
	.align		4
        /*000c*/ 	.word	index@(vprintf)
	.align		4
        /*0010*/ 	.word	index@(_Z22panelHouseholderKernelPfS_S_iiii)
	.align		4
        /*0014*/ 	.word	index@(vprintf)
	.align		4
        /*0018*/ 	.word	0x00000000
	.align		4
        /*001c*/ 	.word	0xfffffffe
	.align		4
        /*0020*/ 	.word	0x00000000
	.align		4
        /*0024*/ 	.word	0xfffffffd
	.align		4
        /*0028*/ 	.word	0x00000000
	.align		4
        /*002c*/ 	.word	0xfffffffc


//--------------------- .nv.constant4             --------------------------
	.section	.nv.constant4,"a",@progbits
	.align	8
	.align		8
.nv.constant4:
        /*0000*/ 	.dword	vprintf
	.align		8
        /*0008*/ 	.dword	$str
	.align		8
        /*0010*/ 	.dword	$str$1
	.align		8
        /*0018*/ 	.dword	$str$2
	.align		8
        /*0020*/ 	.dword	$str$3
	.align		8
        /*0028*/ 	.dword	$str$4
	.align		8
        /*0030*/ 	.dword	$str$5
	.align		8
        /*0038*/ 	.dword	$str$6
	.align		8
        /*0040*/ 	.dword	$str$7
	.align		8
        /*0048*/ 	.dword	$str$8
	.align		8
        /*0050*/ 	.dword	$str$9
	.align		8
        /*0058*/ 	.dword	$str$10
	.align		8
        /*0060*/ 	.dword	$str$11
	.align		8
        /*0068*/ 	.dword	$str$12
	.align		8
        /*0070*/ 	.dword	$str$13


//--------------------- .text._Z20trailingUpdateKernelPfS_iiii --------------------------
	.section	.text._Z20trailingUpdateKernelPfS_iiii,"ax",@progbits
	.align	128
        .global         _Z20trailingUpdateKernelPfS_iiii
        .type           _Z20trailingUpdateKernelPfS_iiii,@function
        .size           _Z20trailingUpdateKernelPfS_iiii,(.L_x_143 - _Z20trailingUpdateKernelPfS_iiii)
        .other          _Z20trailingUpdateKernelPfS_iiii,@"STO_CUDA_ENTRY STV_DEFAULT"
_Z20trailingUpdateKernelPfS_iiii:
.text._Z20trailingUpdateKernelPfS_iiii:
[----:B------:R-:W0:Y:S01]  /*0000*/  LDC R1, c[0x0][0x37c] ;  /* 0x0000df00ff017b82 */ /* 0x000e220000000800 */
[----:B------:R-:W1:Y:S07]  /*0010*/  S2R R24, SR_TID.X ;  /* 0x0000000000187919 */ /* 0x000e6e0000002100 */
[----:B------:R-:W2:Y:S01]  /*0020*/  LDC.64 R2, c[0x0][0x398] ;  /* 0x0000e600ff027b82 */ /* 0x000ea20000000a00 */
[----:B------:R-:W3:Y:S01]  /*0030*/  LDCU UR4, c[0x0][0x2f8] ;  /* 0x00005f00ff0477ac */ /* 0x000ee20008000800 */
[----:B0-----:R-:W-:Y:S01]  /*0040*/  VIADD R1, R1, 0xffffffe0 ;  /* 0xffffffe001017836 */ /* 0x001fe20000000000 */
[----:B------:R-:W-:Y:S01]  /*0050*/  BSSY.RECONVERGENT B6, `(.L_x_0) ;  /* 0x0000023000067945 */ /* 0x000fe20003800200 */
[----:B------:R-:W0:Y:S01]  /*0060*/  LDCU UR5, c[0x0][0x2fc] ;  /* 0x00005f80ff0577ac */ /* 0x000e220008000800 */
[----:B------:R-:W4:Y:S02]  /*0070*/  LDCU UR36, c[0x0][0x398] ;  /* 0x00007300ff2477ac */ /* 0x000f240008000800 */
[----:B---3--:R-:W-:-:S04]  /*0080*/  IADD3 R22, P2, PT, R1, UR4, RZ ;  /* 0x0000000401167c10 */ /* 0x008fc8000ff5e0ff */
[----:B------:R-:W-:Y:S01]  /*0090*/  IADD3 R26, P3, PT, R22, 0x10, RZ ;  /* 0x00000010161a7810 */ /* 0x000fe20007f7e0ff */
[C---:B--2---:R-:W-:Y:S01]  /*00a0*/  IMAD.IADD R23, R3.reuse, 0x1, -R2 ;  /* 0x0000000103177824 */ /* 0x044fe200078e0a02 */
[C---:B------:R-:W-:Y:S01]  /*00b0*/  ISETP.GE.AND P0, PT, R3.reuse, R2, PT ;  /* 0x000000020300720c */ /* 0x040fe20003f06270 */
[----:B0-----:R-:W-:Y:S01]  /*00c0*/  IMAD.X R2, RZ, RZ, UR5, P2 ;  /* 0x00000005ff027e24 */ /* 0x001fe200090e06ff */
[----:B------:R-:W-:Y:S02]  /*00d0*/  IADD3 R18, PT, PT, R3, 0x2, RZ ;  /* 0x0000000203127810 */ /* 0x000fe40007ffe0ff */
[----:B------:R-:W-:Y:S01]  /*00e0*/  SEL R23, R23, RZ, P0 ;  /* 0x000000ff17177207 */ /* 0x000fe20000000000 */
[----:B------:R-:W-:Y:S01]  /*00f0*/  IMAD.X R25, RZ, RZ, R2, P3 ;  /* 0x000000ffff197224 */ /* 0x000fe200018e0602 */
[----:B-1----:R-:W-:-:S13]  /*0100*/  ISETP.NE.AND P1, PT, R24, RZ, PT ;  /* 0x000000ff1800720c */ /* 0x002fda0003f25270 */
[----:B----4-:R-:W-:Y:S05]  /*0110*/  @P1 BRA `(.L_x_1) ;  /* 0x0000000000581947 */ /* 0x010fea0003800000 */
[----:B------:R-:W-:Y:S01]  /*0120*/  MOV R27, 0x0 ;  /* 0x00000000001b7802 */ /* 0x000fe20000000f00 */
[----:B------:R-:W0:Y:S01]  /*0130*/  LDCU.64 UR4, c[0x4][0x60] ;  /* 0x01000c00ff0477ac */ /* 0x000e220008000a00 */
[----:B------:R-:W-:Y:S02]  /*0140*/  CS2R R6, SRZ ;  /* 0x0000000000067805 */ /* 0x000fe4000001ff00 */
[----:B------:R1:W2:Y:S01]  /*0150*/  LDC.64 R8, c[0x4][R27] ;  /* 0x010000001b087b82 */ /* 0x0002a20000000a00 */
[----:B0-----:R-:W-:Y:S02]  /*0160*/  IMAD.U32 R4, RZ, RZ, UR4 ;  /* 0x00000004ff047e24 */ /* 0x001fe4000f8e00ff */
[----:B-1----:R-:W-:-:S07]  /*0170*/  IMAD.U32 R5, RZ, RZ, UR5 ;  /* 0x00000005ff057e24 */ /* 0x002fce000f8e00ff */
[----:B------:R-:W-:-:S07]  /*0180*/  LEPC R20, `(.L_x_2) ;  /* 0x000000001014794e */ /* 0x000fce0000000000 */
[----:B--2---:R-:W-:Y:S05]  /*0190*/  CALL.ABS.NOINC R8 ;  /* 0x0000000008007343 */ /* 0x004fea0003c00000 */
.L_x_2:
[----:B------:R-:W0:Y:S01]  /*01a0*/  LDC R0, c[0x0][0x394] ;  /* 0x0000e500ff007b82 */ /* 0x000e220000000800 */
[----:B------:R-:W1:Y:S01]  /*01b0*/  LDCU.64 UR4, c[0x4][0x68] ;  /* 0x01000d00ff0477ac */ /* 0x000e620008000a00 */
[----:B------:R-:W-:Y:S01]  /*01c0*/  MOV R6, R26 ;  /* 0x0000001a00067202 */ /* 0x000fe20000000f00 */
[----:B------:R-:W-:-:S05]  /*01d0*/  IMAD.MOV.U32 R7, RZ, RZ, R25 ;  /* 0x000000ffff077224 */ /* 0x000fca00078e0019 */
[----:B------:R-:W0:Y:S08]  /*01e0*/  LDC.64 R4, c[0x0][0x398] ;  /* 0x0000e600ff047b82 */ /* 0x000e300000000a00 */
[----:B------:R2:W3:Y:S01]  /*01f0*/  LDC.64 R8, c[0x4][R27] ;  /* 0x010000001b087b82 */ /* 0x0004e20000000a00 */
[----:B0-----:R-:W-:Y:S01]  /*0200*/  VIADDMNMX R19, R5, 0x6, R0, PT ;  /* 0x0000000605137846 */ /* 0x001fe20003800100 */
[----:B------:R-:W-:Y:S01]  /*0210*/  VIADD R17, R4, 0x4 ;  /* 0x0000000404117836 */ /* 0x000fe20000000000 */
[----:B------:R-:W-:Y:S01]  /*0220*/  IADD3 R16, PT, PT, R23, R4, RZ ;  /* 0x0000000417107210 */ /* 0x000fe20007ffe0ff */
[----:B-1----:R-:W-:-:S02]  /*0230*/  IMAD.U32 R4, RZ, RZ, UR4 ;  /* 0x00000004ff047e24 */ /* 0x002fc4000f8e00ff */
[----:B------:R-:W-:Y:S02]  /*0240*/  IMAD.U32 R5, RZ, RZ, UR5 ;  /* 0x00000005ff057e24 */ /* 0x000fe4000f8e00ff */
[----:B------:R2:W-:Y:S05]  /*0250*/  STL.128 [R1+0x10], R16 ;  /* 0x0000101001007387 */ /* 0x0005ea0000100c00 */
[----:B------:R-:W-:-:S07]  /*0260*/  LEPC R20, `(.L_x_1) ;  /* 0x000000001014794e */ /* 0x000fce0000000000 */
[----:B--23--:R-:W-:Y:S05]  /*0270*/  CALL.ABS.NOINC R8 ;  /* 0x0000000008007343 */ /* 0x00cfea0003c00000 */
.L_x_1:
[----:B------:R-:W-:Y:S05]  /*0280*/  BSYNC.RECONVERGENT B6 ;  /* 0x0000000000067941 */ /* 0x000fea0003800200 */
.L_x_0:
[----:B------:R-:W0:Y:S01]  /*0290*/  LDC R0, c[0x0][0x390] ;  /* 0x0000e400ff007b82 */ /* 0x000e220000000800 */
[----:B------:R-:W-:Y:S01]  /*02a0*/  BSSY.RECONVERGENT B0, `(.L_x_3) ;  /* 0x0000026000007945 */ /* 0x000fe20003800200 */
[----:B------:R-:W-:Y:S02]  /*02b0*/  IMAD.MOV.U32 R6, RZ, RZ, RZ ;  /* 0x000000ffff067224 */ /* 0x000fe400078e00ff */
[----:B------:R-:W-:-:S04]  /*02c0*/  IMAD.MOV.U32 R8, RZ, RZ, R24 ;  /* 0x000000ffff087224 */ /* 0x000fc800078e0018 */
[----:B------:R-:W1:Y:S08]  /*02d0*/  LDC R25, c[0x0][0x360] ;  /* 0x0000d800ff197b82 */ /* 0x000e700000000800 */
[----:B------:R-:W2:Y:S01]  /*02e0*/  LDC.64 R16, c[0x0][0x358] ;  /* 0x0000d600ff107b82 */ /* 0x000ea20000000a00 */
[----:B0-----:R-:W-:-:S07]  /*02f0*/  IADD3 R0, PT, PT, R0, -0x4, RZ ;  /* 0xfffffffc00007810 */ /* 0x001fce0007ffe0ff */
.L_x_6:
[----:B------:R-:W-:Y:S01]  /*0300*/  ISETP.GT.U32.AND P0, PT, R8, 0x7, PT ;  /* 0x000000070800780c */ /* 0x000fe20003f04070 */
[----:B-1----:R-:W-:Y:S01]  /*0310*/  IMAD.IADD R6, R25, 0x1, R6 ;  /* 0x0000000119067824 */ /* 0x002fe200078e0206 */
[----:B------:R-:W-:Y:S04]  /*0320*/  BSSY.RECONVERGENT B1, `(.L_x_4) ;  /* 0x000001b000017945 */ /* 0x000fe80003800200 */
[----:B------:R-:W-:-:S07]  /*0330*/  ISETP.GE.U32.AND P1, PT, R6, 0x8, PT ;  /* 0x000000080600780c */ /* 0x000fce0003f26070 */
[----:B0-----:R-:W-:Y:S06]  /*0340*/  @P0 BRA `(.L_x_5) ;  /* 0x0000000000600947 */ /* 0x001fec0003800000 */
[C---:B------:R-:W-:Y:S02]  /*0350*/  LOP3.LUT R9, R8.reuse, 0x3, RZ, 0xc0, !PT ;  /* 0x0000000308097812 */ /* 0x040fe400078ec0ff */
[C---:B------:R-:W-:Y:S02]  /*0360*/  LEA.HI R3, R8.reuse, 0x3, RZ, 0x1e ;  /* 0x0000000308037811 */ /* 0x040fe400078ff0ff */
[----:B------:R-:W-:Y:S02]  /*0370*/  LEA.HI R12, R8, R23, RZ, 0x1e ;  /* 0x00000017080c7211 */ /* 0x000fe400078ff0ff */
[----:B------:R-:W-:-:S04]  /*0380*/  ISETP.GT.U32.AND P0, PT, R3, R9, PT ;  /* 0x000000090300720c */ /* 0x000fc80003f04070 */
[----:B------:R-:W-:-:S04]  /*0390*/  ISETP.NE.AND P0, PT, R0, UR36, !P0 ;  /* 0x0000002400007c0c */ /* 0x000fc8000c705270 */
[----:B------:R-:W-:-:S13]  /*03a0*/  ISETP.LE.OR P0, PT, R9, R12, P0 ;  /* 0x0000000c0900720c */ /* 0x000fda0000703670 */
[----:B------:R-:W0:Y:S01]  /*03b0*/  @!P0 LDC R3, c[0x0][0x39c] ;  /* 0x0000e700ff038b82 */ /* 0x000e220000000800 */
[----:B------:R-:W-:Y:S01]  /*03c0*/  @!P0 VIADD R10, R9, UR36 ;  /* 0x00000024090a8c36 */ /* 0x000fe20008000000 */
[----:B--2---:R-:W-:Y:S02]  /*03d0*/  @!P0 R2UR UR4, R16 ;  /* 0x00000000100482ca */ /* 0x004fe400000e0000 */
[----:B------:R-:W-:-:S04]  /*03e0*/  @!P0 R2UR UR5, R17 ;  /* 0x00000000110582ca */ /* 0x000fc800000e0000 */
[----:B------:R-:W1:Y:S08]  /*03f0*/  @!P0 LDC R7, c[0x0][0x390] ;  /* 0x0000e400ff078b82 */ /* 0x000e700000000800 */
[----:B------:R-:W2:Y:S01]  /*0400*/  @!P0 LDC.64 R4, c[0x0][0x380] ;  /* 0x0000e000ff048b82 */ /* 0x000ea20000000a00 */
[----:B0-----:R-:W-:-:S05]  /*0410*/  @!P0 LEA.HI R3, R8, R3, RZ, 0x1e ;  /* 0x0000000308038211 */ /* 0x001fca00078ff0ff */
[----:B-1----:R-:W-:-:S04]  /*0420*/  @!P0 IMAD R3, R3, R7, R10 ;  /* 0x0000000703038224 */ /* 0x002fc800078e020a */
[----:B--2---:R-:W-:-:S05]  /*0430*/  @!P0 IMAD.WIDE R4, R3, 0x4, R4 ;  /* 0x0000000403048825 */ /* 0x004fca00078e0204 */
[----:B------:R-:W2:Y:S01]  /*0440*/  @!P0 LDG.E R3, desc[UR4][R4.64] ;  /* 0x0000000404038981 */ /* 0x000ea2000c1e1900 */
[----:B------:R-:W0:Y:S01]  /*0450*/  S2UR UR5, SR_CgaCtaId ;  /* 0x00000000000579c3 */ /* 0x000e220000008800 */
[----:B------:R-:W-:Y:S01]  /*0460*/  UMOV UR4, 0x400 ;  /* 0x0000040000047882 */ /* 0x000fe20000000000 */
[C---:B------:R-:W-:Y:S02]  /*0470*/  LOP3.LUT R7, R9.reuse, 0x4, R8, 0xf8, !PT ;  /* 0x0000000409077812 */ /* 0x040fe400078ef808 */
[----:B------:R-:W-:Y:S01]  /*0480*/  @P0 ISETP.NE.AND P2, PT, R9, R12, PT ;  /* 0x0000000c0900020c */ /* 0x000fe20003f45270 */
[----:B0-----:R-:W-:-:S06]  /*0490*/  ULEA UR4, UR5, UR4, 0x18 ;  /* 0x0000000405047291 */ /* 0x001fcc000f8ec0ff */
[----:B------:R-:W-:Y:S02]  /*04a0*/  LEA R10, R7, UR4, 0x2 ;  /* 0x00000004070a7c11 */ /* 0x000fe4000f8e10ff */
[----:B------:R-:W-:-:S05]  /*04b0*/  @P0 FSEL R3, RZ, 1, P2 ;  /* 0x3f800000ff030808 */ /* 0x000fca0001000000 */
[----:B--2---:R0:W-:Y:S02]  /*04c0*/  STS [R10+0x20], R3 ;  /* 0x000020030a007388 */ /* 0x0041e40000000800 */
.L_x_5:
[----:B------:R-:W-:Y:S05]  /*04d0*/  BSYNC.RECONVERGENT B1 ;  /* 0x0000000000017941 */ /* 0x000fea0003800200 */
.L_x_4:
[----:B------:R-:W-:Y:S01]  /*04e0*/  IMAD.IADD R8, R25, 0x1, R8 ;  /* 0x0000000119087824 */ /* 0x000fe200078e0208 */
[----:B------:R-:W-:Y:S06]  /*04f0*/  @!P1 BRA `(.L_x_6) ;  /* 0xfffffffc00809947 */ /* 0x000fec000383ffff */
[----:B------:R-:W-:Y:S05]  /*0500*/  BSYNC.RECONVERGENT B0 ;  /* 0x0000000000007941 */ /* 0x000fea0003800200 */
.L_x_3:
[----:B------:R-:W-:Y:S01]  /*0510*/  ISETP.NE.AND P0, PT, R24, RZ, PT ;  /* 0x000000ff1800720c */ /* 0x000fe20003f05270 */
[----:B------:R-:W-:-:S12]  /*0520*/  BSSY.RECONVERGENT B6, `(.L_x_7) ;  /* 0x00000ab000067945 */ /* 0x000fd80003800200 */
[----:B------:R-:W-:Y:S05]  /*0530*/  @P0 BRA `(.L_x_8) ;  /* 0x0000000800a40947 */ /* 0x000fea0003800000 */
[----:B0-----:R-:W0:Y:S01]  /*0540*/  LDC.64 R10, c[0x0][0x398] ;  /* 0x0000e600ff0a7b82 */ /* 0x001e220000000a00 */
[----:B------:R-:W-:Y:S01]  /*0550*/  MOV R19, 0x0 ;  /* 0x0000000000137802 */ /* 0x000fe20000000f00 */
[----:B------:R-:W1:Y:S01]  /*0560*/  LDCU.64 UR4, c[0x4][0x70] ;  /* 0x01000e00ff0477ac */ /* 0x000e620008000a00 */
[----:B------:R-:W-:-:S05]  /*0570*/  IADD3 R6, P0, PT, R22, 0x10, RZ ;  /* 0x0000001016067810 */ /* 0x000fca0007f1e0ff */
[----:B------:R3:W4:Y:S01]  /*0580*/  LDC.64 R8, c[0x4][R19] ;  /* 0x0100000013087b82 */ /* 0x0007220000000a00 */
[----:B------:R-:W-:Y:S01]  /*0590*/  IMAD.X R7, RZ, RZ, R2, P0 ;  /* 0x000000ffff077224 */ /* 0x000fe200000e0602 */
[----:B-1----:R-:W-:Y:S01]  /*05a0*/  MOV R4, UR4 ;  /* 0x0000000400047c02 */ /* 0x002fe20008000f00 */
[----:B------:R-:W-:Y:S01]  /*05b0*/  IMAD.U32 R5, RZ, RZ, UR5 ;  /* 0x00000005ff057e24 */ /* 0x000fe2000f8e00ff */
[----:B0-----:R3:W-:Y:S06]  /*05c0*/  STL.64 [R1+0x10], R10 ;  /* 0x0000100a01007387 */ /* 0x0017ec0000100a00 */
[----:B------:R-:W-:-:S07]  /*05d0*/  LEPC R20, `(.L_x_9) ;  /* 0x000000001014794e */ /* 0x000fce0000000000 */
[----:B--234-:R-:W-:Y:S05]  /*05e0*/  CALL.ABS.NOINC R8 ;  /* 0x0000000008007343 */ /* 0x01cfea0003c00000 */
.L_x_9:
[----:B------:R-:W-:Y:S02]  /*05f0*/  HFMA2 R11, -RZ, RZ, 0, 1.1920928955078125e-07 ;  /* 0x00000002ff0b7431 */ /* 0x000fe400000001ff */
[----:B------:R-:W-:Y:S01]  /*0600*/  IMAD.MOV.U32 R10, RZ, RZ, 0x4 ;  /* 0x00000004ff0a7424 */ /* 0x000fe200078e00ff */
[----:B------:R0:W1:Y:S01]  /*0610*/  LDC.64 R8, c[0x4][R19] ;  /* 0x0100000013087b82 */ /* 0x0000620000000a00 */
[----:B------:R-:W2:Y:S01]  /*0620*/  LDCU.64 UR4, c[0x4][0x8] ;  /* 0x01000100ff0477ac */ /* 0x000ea20008000a00 */
[----:B------:R-:W-:Y:S01]  /*0630*/  IMAD.MOV.U32 R6, RZ, RZ, R22 ;  /* 0x000000ffff067224 */ /* 0x000fe200078e0016 */
[----:B------:R-:W-:Y:S01]  /*0640*/  MOV R7, R2 ;  /* 0x0000000200077202 */ /* 0x000fe20000000f00 */
[----:B------:R0:W-:Y:S01]  /*0650*/  STL.64 [R1], R10 ;  /* 0x0000000a01007387 */ /* 0x0001e20000100a00 */
[----:B--2---:R-:W-:Y:S02]  /*0660*/  IMAD.U32 R4, RZ, RZ, UR4 ;  /* 0x00000004ff047e24 */ /* 0x004fe4000f8e00ff */
[----:B0-----:R-:W-:-:S07]  /*0670*/  IMAD.U32 R5, RZ, RZ, UR5 ;  /* 0x00000005ff057e24 */ /* 0x001fce000f8e00ff */
[----:B------:R-:W-:-:S07]  /*0680*/  LEPC R20, `(.L_x_10) ;  /* 0x000000001014794e */ /* 0x000fce0000000000 */
[----:B-1----:R-:W-:Y:S05]  /*0690*/  CALL.ABS.NOINC R8 ;  /* 0x0000000008007343 */ /* 0x002fea0003c00000 */
.L_x_10:
[----:B------:R-:W0:Y:S01]  /*06a0*/  S2UR UR5, SR_CgaCtaId ;  /* 0x00000000000579c3 */ /* 0x000e220000008800 */
[----:B------:R-:W-:Y:S01]  /*06b0*/  UMOV UR4, 0x400 ;  /* 0x0000040000047882 */ /* 0x000fe20000000000 */
[----:B------:R-:W-:Y:S01]  /*06c0*/  IMAD.MOV.U32 R6, RZ, RZ, R22 ;  /* 0x000000ffff067224 */ /* 0x000fe200078e0016 */
[----:B------:R-:W-:-:S05]  /*06d0*/  MOV R7, R2 ;  /* 0x0000000200077202 */ /* 0x000fca0000000f00 */
[----:B------:R1:W2:Y:S01]  /*06e0*/  LDC.64 R8, c[0x4][R19] ;  /* 0x0100000013087b82 */ /* 0x0002a20000000a00 */
[----:B0-----:R-:W-:-:S09]  /*06f0*/  ULEA UR4, UR5, UR4, 0x18 ;  /* 0x0000000405047291 */ /* 0x001fd2000f8ec0ff */
[----:B------:R-:W0:Y:S02]  /*0700*/  LDS R0, [UR4+0x20] ;  /* 0x00002004ff007984 */ /* 0x000e240008000800 */
[----:B------:R-:W3:Y:S02]  /*0710*/  LDCU.64 UR4, c[0x4][0x10] ;  /* 0x01000200ff0477ac */ /* 0x000ee40008000a00 */
[----:B---3--:R-:W-:Y:S02]  /*0720*/  IMAD.U32 R4, RZ, RZ, UR4 ;  /* 0x00000004ff047e24 */ /* 0x008fe4000f8e00ff */
[----:B------:R-:W-:Y:S01]  /*0730*/  IMAD.U32 R5, RZ, RZ, UR5 ;  /* 0x00000005ff057e24 */ /* 0x000fe2000f8e00ff */
[----:B0-----:R-:W0:Y:S02]  /*0740*/  F2F.F64.F32 R10, R0 ;  /* 0x00000000000a7310 */ /* 0x001e240000201800 */
[----:B0-2---:R1:W-:Y:S04]  /*0750*/  STL.64 [R1], R10 ;  /* 0x0000000a01007387 */ /* 0x0053e80000100a00 */
[----:B------:R-:W-:-:S07]  /*0760*/  LEPC R20, `(.L_x_11) ;  /* 0x000000001014794e */ /* 0x000fce0000000000 */
[----:B-1----:R-:W-:Y:S05]  /*0770*/  CALL.ABS.NOINC R8 ;  /* 0x0000000008007343 */ /* 0x002fea0003c00000 */
.L_x_11:
        /* <DEDUP_REMOVED lines=14> */
.L_x_12:
[----:B------:R0:W1:Y:S01]  /*0860*/  LDC.64 R8, c[0x4][R19] ;  /* 0x0100000013087b82 */ /* 0x0000620000000a00 */
[----:B------:R-:W2:Y:S01]  /*0870*/  LDCU.64 UR4, c[0x4][0x18] ;  /* 0x01000300ff0477ac */ /* 0x000ea20008000a00 */
[----:B------:R-:W-:Y:S01]  /*0880*/  CS2R R6, SRZ ;  /* 0x0000000000067805 */ /* 0x000fe2000001ff00 */
[----:B--2---:R-:W-:Y:S02]  /*0890*/  IMAD.U32 R4, RZ, RZ, UR4 ;  /* 0x00000004ff047e24 */ /* 0x004fe4000f8e00ff */
[----:B0-----:R-:W-:-:S07]  /*08a0*/  IMAD.U32 R5, RZ, RZ, UR5 ;  /* 0x00000005ff057e24 */ /* 0x001fce000f8e00ff */
[----:B------:R-:W-:-:S07]  /*08b0*/  LEPC R20, `(.L_x_13) ;  /* 0x000000001014794e */ /* 0x000fce0000000000 */
[----:B-1----:R-:W-:Y:S05]  /*08c0*/  CALL.ABS.NOINC R8 ;  /* 0x0000000008007343 */ /* 0x002fea0003c00000 */
.L_x_13:
[----:B------:R-:W0:Y:S01]  /*08d0*/  S2UR UR5, SR_CgaCtaId ;  /* 0x00000000000579c3 */ /* 0x000e220000008800 */
[----:B------:R-:W-:Y:S01]  /*08e0*/  UMOV UR4, 0x400 ;  /* 0x0000040000047882 */ /* 0x000fe20000000000 */
[----:B------:R-:W-:Y:S02]  /*08f0*/  IMAD.MOV.U32 R6, RZ, RZ, R22 ;  /* 0x000000ffff067224 */ /* 0x000fe400078e0016 */
[----:B------:R-:W-:-:S04]  /*0900*/  IMAD.MOV.U32 R7, RZ, RZ, R2 ;  /* 0x000000ffff077224 */ /* 0x000fc800078e0002 */
[----:B------:R1:W2:Y:S01]  /*0910*/  LDC.64 R8, c[0x4][R19] ;  /* 0x0100000013087b82 */ /* 0x0002a20000000a00 */
[----:B0-----:R-:W-:-:S09]  /*0920*/  ULEA UR4, UR5, UR4, 0x18 ;  /* 0x0000000405047291 */ /* 0x001fd2000f8ec0ff */
[----:B------:R-:W0:Y:S02]  /*0930*/  LDS R0, [UR4+0x24] ;  /* 0x00002404ff007984 */ /* 0x000e240008000800 */
[----:B------:R-:W3:Y:S02]  /*0940*/  LDCU.64 UR4, c[0x4][0x10] ;  /* 0x01000200ff0477ac */ /* 0x000ee40008000a00 */
[----:B---3--:R-:W-:Y:S01]  /*0950*/  IMAD.U32 R4, RZ, RZ, UR4 ;  /* 0x00000004ff047e24 */ /* 0x008fe2000f8e00ff */
[----:B------:R-:W-:Y:S01]  /*0960*/  MOV R5, UR5 ;  /* 0x0000000500057c02 */ /* 0x000fe20008000f00 */
[----:B0-----:R-:W0:Y:S02]  /*0970*/  F2F.F64.F32 R10, R0 ;  /* 0x00000000000a7310 */ /* 0x001e240000201800 */
[----:B0-2---:R1:W-:Y:S04]  /*0980*/  STL.64 [R1], R10 ;  /* 0x0000000a01007387 */ /* 0x0053e80000100a00 */
[----:B------:R-:W-:-:S07]  /*0990*/  LEPC R20, `(.L_x_14) ;  /* 0x000000001014794e */ /* 0x000fce0000000000 */
[----:B-1----:R-:W-:Y:S05]  /*09a0*/  CALL.ABS.NOINC R8 ;  /* 0x0000000008007343 */ /* 0x002fea0003c00000 */
.L_x_14:
        /* <DEDUP_REMOVED lines=14> */
.L_x_15:
[----:B------:R0:W1:Y:S01]  /*0a90*/  LDC.64 R8, c[0x4][R19] ;  /* 0x0100000013087b82 */ /* 0x0000620000000a00 */
[----:B------:R-:W2:Y:S01]  /*0aa0*/  LDCU.64 UR4, c[0x4][0x18] ;  /* 0x01000300ff0477ac */ /* 0x000ea20008000a00 */
[----:B------:R-:W-:Y:S01]  /*0ab0*/  CS2R R6, SRZ ;  /* 0x0000000000067805 */ /* 0x000fe2000001ff00 */
[----:B--2---:R-:W-:Y:S01]  /*0ac0*/  IMAD.U32 R4, RZ, RZ, UR4 ;  /* 0x00000004ff047e24 */ /* 0x004fe2000f8e00ff */
[----:B0-----:R-:W-:-:S07]  /*0ad0*/  MOV R5, UR5 ;  /* 0x0000000500057c02 */ /* 0x001fce0008000f00 */
[----:B------:R-:W-:-:S07]  /*0ae0*/  LEPC R20, `(.L_x_16) ;  /* 0x000000001014794e */ /* 0x000fce0000000000 */
[----:B-1----:R-:W-:Y:S05]  /*0af0*/  CALL.ABS.NOINC R8 ;  /* 0x0000000008007343 */ /* 0x002fea0003c00000 */
.L_x_16:
        /* <DEDUP_REMOVED lines=14> */
.L_x_17:
        /* <DEDUP_REMOVED lines=14> */
.L_x_18:
[----:B------:R0:W1:Y:S01]  /*0cc0*/  LDC.64 R8, c[0x4][R19] ;  /* 0x0100000013087b82 */ /* 0x0000620000000a00 */
[----:B------:R-:W2:Y:S01]  /*0cd0*/  LDCU.64 UR4, c[0x4][0x18] ;  /* 0x01000300ff0477ac */ /* 0x000ea20008000a00 */
[----:B------:R-:W-:Y:S01]  /*0ce0*/  CS2R R6, SRZ ;  /* 0x0000000000067805 */ /* 0x000fe2000001ff00 */
[----:B--2---:R-:W-:Y:S02]  /*0cf0*/  IMAD.U32 R4, RZ, RZ, UR4 ;  /* 0x00000004ff047e24 */ /* 0x004fe4000f8e00ff */
[----:B0-----:R-:W-:-:S07]  /*0d00*/  IMAD.U32 R5, RZ, RZ, UR5 ;  /* 0x00000005ff057e24 */ /* 0x001fce000f8e00ff */
[----:B------:R-:W-:-:S07]  /*0d10*/  LEPC R20, `(.L_x_19) ;  /* 0x000000001014794e */ /* 0x000fce0000000000 */
[----:B-1----:R-:W-:Y:S05]  /*0d20*/  CALL.ABS.NOINC R8 ;  /* 0x0000000008007343 */ /* 0x002fea0003c00000 */
.L_x_19:
        /* <DEDUP_REMOVED lines=14> */
.L_x_20:
        /* <DEDUP_REMOVED lines=8> */
[----:B---3--:R-:W-:Y:S01]  /*0e90*/  MOV R4, UR4 ;  /* 0x0000000400047c02 */ /* 0x008fe20008000f00 */
[----:B------:R-:W-:Y:S01]  /*0ea0*/  IMAD.U32 R5, RZ, RZ, UR5 ;  /* 0x00000005ff057e24 */ /* 0x000fe2000f8e00ff */
[----:B0-----:R-:W0:Y:S02]  /*0eb0*/  F2F.F64.F32 R10, R0 ;  /* 0x00000000000a7310 */ /* 0x001e240000201800 */
[----:B0-2---:R1:W-:Y:S04]  /*0ec0*/  STL.64 [R1], R10 ;  /* 0x0000000a01007387 */ /* 0x0053e80000100a00 */
[----:B------:R-:W-:-:S07]  /*0ed0*/  LEPC R20, `(.L_x_21) ;  /* 0x000000001014794e */ /* 0x000fce0000000000 */
[----:B-1----:R-:W-:Y:S05]  /*0ee0*/  CALL.ABS.NOINC R8 ;  /* 0x0000000008007343 */ /* 0x002fea0003c00000 */
.L_x_21:
[----:B------:R0:W1:Y:S01]  /*0ef0*/  LDC.64 R2, c[0x4][R19] ;  /* 0x0100000013027b82 */ /* 0x0000620000000a00 */
[----:B------:R-:W2:Y:S01]  /*0f00*/  LDCU.64 UR4, c[0x4][0x18] ;  /* 0x01000300ff0477ac */ /* 0x000ea20008000a00 */
[----:B------:R-:W-:Y:S01]  /*0f10*/  CS2R R6, SRZ ;  /* 0x0000000000067805 */ /* 0x000fe2000001ff00 */
[----:B--2---:R-:W-:Y:S02]  /*0f20*/  IMAD.U32 R4, RZ, RZ, UR4 ;  /* 0x00000004ff047e24 */ /* 0x004fe4000f8e00ff */
[----:B0-----:R-:W-:-:S07]  /*0f30*/  IMAD.U32 R5, RZ, RZ, UR5 ;  /* 0x00000005ff057e24 */ /* 0x001fce000f8e00ff */
[----:B------:R-:W-:-:S07]  /*0f40*/  LEPC R20, `(.L_x_22) ;  /* 0x000000001014794e */ /* 0x000fce0000000000 */
[----:B-1----:R-:W-:Y:S05]  /*0f50*/  CALL.ABS.NOINC R2 ;  /* 0x0000000002007343 */ /* 0x002fea0003c00000 */
.L_x_22:
[----:B------:R0:W1:Y:S01]  /*0f60*/  LDC.64 R2, c[0x4][R19] ;  /* 0x0100000013027b82 */ /* 0x0000620000000a00 */
[----:B------:R-:W2:Y:S01]  /*0f70*/  LDCU.64 UR4, c[0x4][0x18] ;  /* 0x01000300ff0477ac */ /* 0x000ea20008000a00 */
[----:B------:R-:W-:Y:S02]  /*0f80*/  CS2R R6, SRZ ;  /* 0x0000000000067805 */ /* 0x000fe4000001ff00 */
[----:B--2---:R-:W-:Y:S01]  /*0f90*/  MOV R4, UR4 ;  /* 0x0000000400047c02 */ /* 0x004fe20008000f00 */
[----:B0-----:R-:W-:-:S07]  /*0fa0*/  IMAD.U32 R5, RZ, RZ, UR5 ;  /* 0x00000005ff057e24 */ /* 0x001fce000f8e00ff */
[----:B------:R-:W-:-:S07]  /*0fb0*/  LEPC R20, `(.L_x_8) ;  /* 0x000000001014794e */ /* 0x000fce0000000000 */
[----:B-1----:R-:W-:Y:S05]  /*0fc0*/  CALL.ABS.NOINC R2 ;  /* 0x0000000002007343 */ /* 0x002fea0003c00000 */
.L_x_8:
[----:B------:R-:W-:Y:S05]  /*0fd0*/  BSYNC.RECONVERGENT B6 ;  /* 0x0000000000067941 */ /* 0x000fea0003800200 */
.L_x_7:
[----:B------:R-:W1:Y:S01]  /*0fe0*/  S2UR UR5, SR_CgaCtaId ;  /* 0x00000000000579c3 */ /* 0x000e620000008800 */
[----:B------:R-:W-:Y:S01]  /*0ff0*/  UMOV UR4, 0x400 ;  /* 0x0000040000047882 */ /* 0x000fe20000000000 */
[----:B------:R-:W-:-:S06]  /*1000*/  IMAD.MOV.U32 R0, RZ, RZ, RZ ;  /* 0x000000ffff007224 */ /* 0x000fcc00078e00ff */
[----:B------:R-:W3:Y:S01]  /*1010*/  LDC.64 R4, c[0x0][0x388] ;  /* 0x0000e200ff047b82 */ /* 0x000ee20000000a00 */
[----:B-1----:R-:W-:-:S06]  /*1020*/  ULEA UR4, UR5, UR4, 0x18 ;  /* 0x0000000405047291 */ /* 0x002fcc000f8ec0ff */
[----:B------:R-:W-:-:S07]  /*1030*/  MOV R8, UR4 ;  /* 0x0000000400087c02 */ /* 0x000fce0008000f00 */
.L_x_25:
[--C-:B-1----:R-:W-:Y:S01]  /*1040*/  IMAD.IADD R7, R24, 0x1, R0.reuse ;  /* 0x0000000118077824 */ /* 0x102fe200078e0200 */
[----:B------:R-:W-:Y:S01]  /*1050*/  BSSY.RECONVERGENT B0, `(.L_x_23) ;  /* 0x000000b000007945 */ /* 0x000fe20003800200 */
[----:B------:R-:W-:-:S03]  /*1060*/  IMAD.IADD R0, R25, 0x1, R0 ;  /* 0x0000000119007824 */ /* 0x000fc600078e0200 */
[----:B------:R-:W-:Y:S02]  /*1070*/  ISETP.GT.U32.AND P0, PT, R7, 0x7, PT ;  /* 0x000000070700780c */ /* 0x000fe40003f04070 */
[----:B------:R-:W-:-:S11]  /*1080*/  ISETP.GE.U32.AND P1, PT, R0, 0x8, PT ;  /* 0x000000080000780c */ /* 0x000fd60003f26070 */
[----:B------:R-:W-:Y:S05]  /*1090*/  @P0 BRA `(.L_x_24) ;  /* 0x0000000000180947 */ /* 0x000fea0003800000 */
[----:B--2---:R-:W-:Y:S01]  /*10a0*/  R2UR UR4, R16 ;  /* 0x00000000100472ca */ /* 0x004fe200000e0000 */
[----:B0--3--:R-:W-:Y:S01]  /*10b0*/  IMAD.WIDE.U32 R2, R7, 0x4, R4 ;  /* 0x0000000407027825 */ /* 0x009fe200078e0004 */
[----:B------:R-:W-:-:S13]  /*10c0*/  R2UR UR5, R17 ;  /* 0x00000000110572ca */ /* 0x000fda00000e0000 */
[----:B------:R-:W2:Y:S01]  /*10d0*/  LDG.E R2, desc[UR4][R2.64] ;  /* 0x0000000402027981 */ /* 0x000ea2000c1e1900 */
[----:B------:R-:W-:-:S05]  /*10e0*/  LEA R7, R7, R8, 0x2 ;  /* 0x0000000807077211 */ /* 0x000fca00078e10ff */
[----:B--2---:R1:W-:Y:S02]  /*10f0*/  STS [R7], R2 ;  /* 0x0000000207007388 */ /* 0x0043e40000000800 */
.L_x_24:
[----:B------:R-:W-:Y:S05]  /*1100*/  BSYNC.RECONVERGENT B0 ;  /* 0x0000000000007941 */ /* 0x000fea0003800200 */
.L_x_23:
[----:B------:R-:W-:Y:S05]  /*1110*/  @!P1 BRA `(.L_x_25) ;  /* 0xfffffffc00c89947 */ /* 0x000fea000383ffff */
[----:B------:R-:W-:Y:S05]  /*1120*/  WARPSYNC.ALL ;  /* 0x0000000000007948 */ /* 0x000fea0003800000 */
[----:B------:R-:W4:Y:S01]  /*1130*/  LDCU UR4, c[0x0][0x394] ;  /* 0x00007280ff0477ac */ /* 0x000f220008000800 */
[----:B------:R-:W-:Y:S01]  /*1140*/  BAR.SYNC.DEFER_BLOCKING 0x0 ;  /* 0x0000000000007b1d */ /* 0x000fe20000010000 */
[----:B----4-:R-:W-:-:S13]  /*1150*/  ISETP.GE.AND P0, PT, R18, UR4, PT ;  /* 0x0000000412007c0c */ /* 0x010fda000bf06270 */
[----:B------:R-:W-:Y:S05]  /*1160*/  @P0 EXIT ;  /* 0x000000000000094d */ /* 0x000fea0003800000 */
[----:B0-----:R-:W0:Y:S01]  /*1170*/  S2R R3, SR_CTAID.X ;  /* 0x0000000000037919 */ /* 0x001e220000002500 */
[----:B---3--:R-:W3:Y:S01]  /*1180*/  LDC R5, c[0x0][0x390] ;  /* 0x0000e400ff057b82 */ /* 0x008ee20000000800 */
[----:B------:R-:W4:Y:S01]  /*1190*/  LDCU UR4, c[0x0][0x398] ;  /* 0x00007300ff0477ac */ /* 0x000f220008000800 */
[----:B------:R-:W-:Y:S01]  /*11a0*/  IMAD.MOV.U32 R9, RZ, RZ, RZ ;  /* 0x000000ffff097224 */ /* 0x000fe200078e00ff */
[----:B----4-:R-:W-:Y:S01]  /*11b0*/  IADD3 R11, PT, PT, R24, UR4, RZ ;  /* 0x00000004180b7c10 */ /* 0x010fe2000fffe0ff */
[----:B---3--:R-:W-:Y:S02]  /*11c0*/  IMAD R12, R5, 0x4, R8 ;  /* 0x00000004050c7824 */ /* 0x008fe400078e0208 */
[----:B0-----:R-:W-:-:S07]  /*11d0*/  IMAD R10, R3, 0x4, R18 ;  /* 0x00000004030a7824 */ /* 0x001fce00078e0212 */
.L_x_30:
[----:B-1----:R-:W0:Y:S01]  /*11e0*/  LDC.64 R2, c[0x0][0x380] ;  /* 0x0000e000ff027b82 */ /* 0x002e220000000a00 */
[----:B------:R-:W1:Y:S01]  /*11f0*/  LDCU UR4, c[0x0][0x390] ;  /* 0x00007200ff0477ac */ /* 0x000e620008000800 */
[----:B------:R-:W-:Y:S01]  /*1200*/  IMAD.IADD R22, R10, 0x1, R9 ;  /* 0x000000010a167824 */ /* 0x000fe200078e0209 */
[----:B------:R-:W-:Y:S01]  /*1210*/  IADD3 R6, PT, PT, R8, 0x40, RZ ;  /* 0x0000004008067810 */ /* 0x000fe20007ffe0ff */
[----:B------:R-:W-:Y:S02]  /*1220*/  IMAD.MOV.U32 R14, RZ, RZ, RZ ;  /* 0x000000ffff0e7224 */ /* 0x000fe400078e00ff */
[----:B------:R-:W-:Y:S02]  /*1230*/  IMAD.MOV.U32 R20, RZ, RZ, R24 ;  /* 0x000000ffff147224 */ /* 0x000fe400078e0018 */
[----:B-1----:R-:W-:-:S07]  /*1240*/  IMAD R0, R22, UR4, R11 ;  /* 0x0000000416007c24 */ /* 0x002fce000f8e020b */
.L_x_26:
[----:B------:R-:W-:Y:S01]  /*1250*/  ISETP.GT.U32.AND P0, PT, R20, 0x3, PT ;  /* 0x000000031400780c */ /* 0x000fe20003f04070 */
[----:B------:R-:W-:Y:S02]  /*1260*/  HFMA2 R7, -RZ, RZ, 0, 0 ;  /* 0x00000000ff077431 */ /* 0x000fe400000001ff */
[----:B0-----:R-:W-:Y:S01]  /*1270*/  IMAD.WIDE R4, R0, 0x4, R2 ;  /* 0x0000000400047825 */ /* 0x001fe200078e0202 */
[----:B------:R-:W-:-:S13]  /*1280*/  ISETP.LT.OR P0, PT, R20, R23, P0 ;  /* 0x000000171400720c */ /* 0x000fda0000701670 */
[----:B--2---:R-:W-:Y:S02]  /*1290*/  @!P0 R2UR UR4, R16 ;  /* 0x00000000100482ca */ /* 0x004fe400000e0000 */
[----:B------:R-:W-:-:S13]  /*12a0*/  @!P0 R2UR UR5, R17 ;  /* 0x00000000110582ca */ /* 0x000fda00000e0000 */
[----:B------:R-:W2:Y:S01]  /*12b0*/  @!P0 LDG.E R7, desc[UR4][R4.64] ;  /* 0x0000000404078981 */ /* 0x000ea2000c1e1900 */
[C---:B------:R-:W-:Y:S01]  /*12c0*/  IMAD.IADD R14, R25.reuse, 0x1, R14 ;  /* 0x00000001190e7824 */ /* 0x040fe200078e020e */
[C---:B------:R-:W-:Y:S01]  /*12d0*/  IADD3 R20, PT, PT, R25.reuse, R20, RZ ;  /* 0x0000001419147210 */ /* 0x040fe20007ffe0ff */
[----:B------:R-:W-:-:S03]  /*12e0*/  IMAD.IADD R0, R25, 0x1, R0 ;  /* 0x0000000119007824 */ /* 0x000fc600078e0200 */
[----:B------:R-:W-:Y:S01]  /*12f0*/  ISETP.GE.U32.AND P0, PT, R14, 0x4, PT ;  /* 0x000000040e00780c */ /* 0x000fe20003f06070 */
[----:B--2---:R0:W-:Y:S02]  /*1300*/  STS [R6], R7 ;  /* 0x0000000706007388 */ /* 0x0041e40000000800 */
[----:B0-----:R-:W-:-:S10]  /*1310*/  IMAD R6, R25, 0x4, R6 ;  /* 0x0000000419067824 */ /* 0x001fd400078e0206 */
[----:B------:R-:W-:Y:S05]  /*1320*/  @!P0 BRA `(.L_x_26) ;  /* 0xfffffffc00c88947 */ /* 0x000fea000383ffff */
[----:B------:R-:W0:Y:S01]  /*1330*/  LDC R3, c[0x0][0x398] ;  /* 0x0000e600ff037b82 */ /* 0x000e220000000800 */
[----:B------:R-:W0:Y:S01]  /*1340*/  LDCU UR4, c[0x0][0x390] ;  /* 0x00007200ff0477ac */ /* 0x000e220008000800 */
[----:B------:R-:W-:Y:S02]  /*1350*/  IMAD.MOV.U32 R13, RZ, RZ, RZ ;  /* 0x000000ffff0d7224 */ /* 0x000fe400078e00ff */
[----:B0-----:R-:W-:-:S04]  /*1360*/  IMAD R14, R22, UR4, R3 ;  /* 0x00000004160e7c24 */ /* 0x001fc8000f8e0203 */
[----:B------:R-:W-:Y:S06]  /*1370*/  BAR.SYNC.DEFER_BLOCKING 0x0 ;  /* 0x0000000000007b1d */ /* 0x000fec0000010000 */
.L_x_29:
[----:B------:R-:W-:Y:S01]  /*1380*/  IADD3 R15, PT, PT, R24, R13, RZ ;  /* 0x0000000d180f7210 */ /* 0x000fe20007ffe0ff */
[----:B------:R-:W-:Y:S01]  /*1390*/  IMAD.IADD R13, R25, 0x1, R13 ;  /* 0x00000001190d7824 */ /* 0x000fe200078e020d */
[----:B------:R-:W-:Y:S02]  /*13a0*/  BSSY.RECONVERGENT B0, `(.L_x_27) ;  /* 0x0000029000007945 */ /* 0x000fe40003800200 */
[----:B------:R-:W-:Y:S02]  /*13b0*/  ISETP.GT.U32.AND P0, PT, R15, 0x3, PT ;  /* 0x000000030f00780c */ /* 0x000fe40003f04070 */
[----:B------:R-:W-:Y:S02]  /*13c0*/  ISETP.GE.U32.AND P1, PT, R13, 0x4, PT ;  /* 0x000000040d00780c */ /* 0x000fe40003f26070 */
[----:B------:R-:W-:-:S13]  /*13d0*/  ISETP.LT.OR P0, PT, R15, R23, P0 ;  /* 0x000000170f00720c */ /* 0x000fda0000701670 */
[----:B0-----:R-:W-:Y:S05]  /*13e0*/  @P0 BRA `(.L_x_28) ;  /* 0x0000000000900947 */ /* 0x001fea0003800000 */
[----:B------:R-:W0:Y:S01]  /*13f0*/  S2UR UR5, SR_CgaCtaId ;  /* 0x00000000000579c3 */ /* 0x000e220000008800 */
[----:B------:R-:W-:Y:S01]  /*1400*/  UMOV UR4, 0x400 ;  /* 0x0000040000047882 */ /* 0x000fe20000000000 */
[C---:B------:R-:W-:Y:S01]  /*1410*/  IMAD R27, R15.reuse, 0x4, R8 ;  /* 0x000000040f1b7824 */ /* 0x040fe200078e0208 */
[----:B------:R-:W-:Y:S01]  /*1420*/  IADD3 R2, PT, PT, R8, 0x40, RZ ;  /* 0x0000004008027810 */ /* 0x000fe20007ffe0ff */
[----:B------:R-:W-:Y:S04]  /*1430*/  LDS R20, [R12+0x4] ;  /* 0x000004000c147984 */ /* 0x000fe80000000800 */
[----:B------:R-:W-:Y:S01]  /*1440*/  LDS R0, [R27+0x20] ;  /* 0x000020001b007984 */ /* 0x000fe20000000800 */
[----:B------:R-:W1:Y:S01]  /*1450*/  LDC R19, c[0x0][0x390] ;  /* 0x0000e400ff137b82 */ /* 0x000e620000000800 */
[----:B------:R-:W-:-:S02]  /*1460*/  IMAD R2, R15, 0x4, R2 ;  /* 0x000000040f027824 */ /* 0x000fc400078e0202 */
[----:B------:R-:W-:Y:S01]  /*1470*/  LDS R27, [R27+0x40] ;  /* 0x000040001b1b7984 */ /* 0x000fe20000000800 */
[----:B------:R-:W-:-:S03]  /*1480*/  IMAD.IADD R15, R14, 0x1, R15 ;  /* 0x000000010e0f7824 */ /* 0x000fc600078e020f */
[----:B------:R-:W-:Y:S04]  /*1490*/  LDS R21, [R12+0x8] ;  /* 0x000008000c157984 */ /* 0x000fe80000000800 */
[----:B------:R-:W-:Y:S01]  /*14a0*/  LDS R29, [R12+0xc] ;  /* 0x00000c000c1d7984 */ /* 0x000fe20000000800 */
[----:B0-----:R-:W-:Y:S01]  /*14b0*/  ULEA UR4, UR5, UR4, 0x18 ;  /* 0x0000000405047291 */ /* 0x001fe2000f8ec0ff */
[----:B------:R-:W-:-:S05]  /*14c0*/  R2UR UR5, R17 ;  /* 0x00000000110572ca */ /* 0x000fca00000e0000 */
[----:B------:R-:W-:Y:S01]  /*14d0*/  IMAD.U32 R8, RZ, RZ, UR4 ;  /* 0x00000004ff087e24 */ /* 0x000fe2000f8e00ff */
[----:B------:R-:W-:Y:S02]  /*14e0*/  R2UR UR4, R16 ;  /* 0x00000000100472ca */ /* 0x000fe400000e0000 */
[----:B-1----:R-:W-:Y:S02]  /*14f0*/  LEA R19, R19, R2, 0x2 ;  /* 0x0000000213137211 */ /* 0x002fe400078e10ff */
[----:B------:R-:W0:Y:S04]  /*1500*/  LDS.128 R4, [R8] ;  /* 0x0000000008047984 */ /* 0x000e280000000c00 */
[----:B------:R-:W-:Y:S04]  /*1510*/  LDS R2, [R12] ;  /* 0x000000000c027984 */ /* 0x000fe80000000800 */
[----:B------:R-:W1:Y:S01]  /*1520*/  LDS R19, [R19+-0x20] ;  /* 0xffffe00013137984 */ /* 0x000e620000000800 */
[C---:B0-----:R-:W-:Y:S01]  /*1530*/  FFMA R26, R0.reuse, R4, RZ ;  /* 0x00000004001a7223 */ /* 0x041fe200000000ff */
[C---:B------:R-:W-:Y:S01]  /*1540*/  FFMA R3, R0.reuse, R5, RZ ;  /* 0x0000000500037223 */ /* 0x040fe200000000ff */
[C---:B------:R-:W-:Y:S01]  /*1550*/  FFMA R22, R0.reuse, R6, RZ ;  /* 0x0000000600167223 */ /* 0x040fe200000000ff */
[----:B------:R-:W-:-:S02]  /*1560*/  FFMA R0, R0, R7, RZ ;  /* 0x0000000700007223 */ /* 0x000fc400000000ff */
[----:B------:R-:W0:Y:S01]  /*1570*/  LDS.128 R4, [R8+0x40] ;  /* 0x0000400008047984 */ /* 0x000e220000000c00 */
[C---:B-1----:R-:W-:Y:S01]  /*1580*/  FFMA R2, R19.reuse, R2, R26 ;  /* 0x0000000213027223 */ /* 0x042fe2000000001a */
[C---:B------:R-:W-:Y:S01]  /*1590*/  FFMA R20, R19.reuse, R20, R3 ;  /* 0x0000001413147223 */ /* 0x040fe20000000003 */
[C---:B------:R-:W-:Y:S01]  /*15a0*/  FFMA R21, R19.reuse, R21, R22 ;  /* 0x0000001513157223 */ /* 0x040fe20000000016 */
[----:B------:R-:W-:Y:S01]  /*15b0*/  FFMA R0, R19, R29, R0 ;  /* 0x0000001d13007223 */ /* 0x000fe20000000000 */
[----:B0-----:R-:W-:Y:S02]  /*15c0*/  FFMA R4, R2, R4, R27 ;  /* 0x0000000402047223 */ /* 0x001fe4000000001b */
[----:B------:R-:W0:Y:S02]  /*15d0*/  LDC.64 R2, c[0x0][0x380] ;  /* 0x0000e000ff027b82 */ /* 0x000e240000000a00 */
[----:B------:R-:W-:-:S04]  /*15e0*/  FFMA R5, R5, R20, R4 ;  /* 0x0000001405057223 */ /* 0x000fc80000000004 */
[----:B------:R-:W-:-:S04]  /*15f0*/  FFMA R6, R6, R21, R5 ;  /* 0x0000001506067223 */ /* 0x000fc80000000005 */
[----:B------:R-:W-:Y:S01]  /*1600*/  FFMA R7, R7, R0, R6 ;  /* 0x0000000007077223 */ /* 0x000fe20000000006 */
[----:B0-----:R-:W-:-:S05]  /*1610*/  IMAD.WIDE R2, R15, 0x4, R2 ;  /* 0x000000040f027825 */ /* 0x001fca00078e0202 */
[----:B------:R0:W-:Y:S02]  /*1620*/  STG.E desc[UR4][R2.64], R7 ;  /* 0x0000000702007986 */ /* 0x0001e4000c101904 */
.L_x_28:
[----:B------:R-:W-:Y:S05]  /*1630*/  BSYNC.RECONVERGENT B0 ;  /* 0x0000000000007941 */ /* 0x000fea0003800200 */
.L_x_27:
[----:B------:R-:W-:Y:S05]  /*1640*/  @!P1 BRA `(.L_x_29) ;  /* 0xfffffffc004c9947 */ /* 0x000fea000383ffff */
[----:B------:R-:W1:Y:S01]  /*1650*/  LDCU UR4, c[0x0][0x394] ;  /* 0x00007280ff0477ac */ /* 0x000e620008000800 */
[C---:B0-----:R-:W-:Y:S01]  /*1660*/  VIADD R3, R9.reuse, 0x1 ;  /* 0x0000000109037836 */ /* 0x041fe20000000000 */
[----:B------:R-:W-:Y:S01]  /*1670*/  BAR.SYNC.DEFER_BLOCKING 0x0 ;  /* 0x0000000000007b1d */ /* 0x000fe20000010000 */
[----:B------:R-:W-:Y:S02]  /*1680*/  ISETP.LT.U32.AND P1, PT, R9, 0x3, PT ;  /* 0x000000030900780c */ /* 0x000fe40003f21070 */
[----:B------:R-:W-:Y:S01]  /*1690*/  IMAD.MOV.U32 R9, RZ, RZ, R3 ;  /* 0x000000ffff097224 */ /* 0x000fe200078e0003 */
[----:B------:R-:W-:-:S04]  /*16a0*/  IADD3 R0, PT, PT, R18, R3, RZ ;  /* 0x0000000312007210 */ /* 0x000fc80007ffe0ff */
[----:B-1----:R-:W-:-:S13]  /*16b0*/  ISETP.GE.AND P0, PT, R0, UR4, PT ;  /* 0x0000000400007c0c */ /* 0x002fda000bf06270 */
[----:B------:R-:W-:Y:S05]  /*16c0*/  @!P0 BRA P1, `(.L_x_30) ;  /* 0xfffffff800c48947 */ /* 0x000fea000083ffff */
[----:B------:R-:W-:Y:S05]  /*16d0*/  EXIT ;  /* 0x000000000000794d */ /* 0x000fea0003800000 */
.L_x_31:
[----:B------:R-:W-:-:S00]  /*16e0*/  BRA `(.L_x_31) ;  /* 0xfffffffc00fc7947 */ /* 0x000fc0000383ffff */
[----:B------:R-:W-:-:S00]  /*16f0*/  NOP ;  /* 0x0000000000007918 */ /* 0x000fc00000000000 */
        /* <DEDUP_REMOVED lines=8> */
.L_x_143:


//--------------------- .text._Z22panelHouseholderKernelPfS_S_iiii --------------------------
	.section	.text._Z22panelHouseholderKernelPfS_S_iiii,"ax",@progbits
	.align	128
        .global         _Z22panelHouseholderKernelPfS_S_iiii
        .type           _Z22panelHouseholderKernelPfS_S_iiii,@function
        .size           _Z22panelHouseholderKernelPfS_S_iiii,(.L_x_142 - _Z22panelHouseholderKernelPfS_S_iiii)
        .other          _Z22panelHouseholderKernelPfS_S_iiii,@"STO_CUDA_ENTRY STV_DEFAULT"
_Z22panelHouseholderKernelPfS_S_iiii:
.text._Z22panelHouseholderKernelPfS_S_iiii:
[----:B------:R-:W0:Y:S01]  /*0000*/  LDC R1, c[0x0][0x37c] ;  /* 0x0000df00ff017b82 */ /* 0x000e220000000800 */
[----:B------:R-:W1:Y:S01]  /*0010*/  S2R R3, SR_CgaCtaId ;  /* 0x0000000000037919 */ /* 0x000e620000008800 */
[----:B------:R-:W2:Y:S01]  /*0020*/  LDCU UR4, c[0x0][0x2f8] ;  /* 0x00005f00ff0477ac */ /* 0x000ea20008000800 */
[----:B0-----:R-:W-:Y:S01]  /*0030*/  VIADD R1, R1, 0xfffffff0 ;  /* 0xfffffff001017836 */ /* 0x001fe20000000000 */
[----:B------:R-:W-:Y:S01]  /*0040*/  MOV R0, 0x400 ;  /* 0x0000040000007802 */ /* 0x000fe20000000f00 */
[----:B------:R-:W0:Y:S01]  /*0050*/  S2R R29, SR_TID.X ;  /* 0x00000000001d7919 */ /* 0x000e220000002100 */
[----:B------:R-:W3:Y:S02]  /*0060*/  LDCU UR5, c[0x0][0x2fc] ;  /* 0x00005f80ff0577ac */ /* 0x000ee40008000800 */
[----:B------:R-:W4:Y:S01]  /*0070*/  LDC R28, c[0x0][0x360] ;  /* 0x0000d800ff1c7b82 */ /* 0x000f220000000800 */
[----:B--2---:R-:W-:-:S04]  /*0080*/  IADD3 R18, P0, PT, R1, UR4, RZ ;  /* 0x0000000401127c10 */ /* 0x004fc8000ff1e0ff */
[----:B------:R-:W-:Y:S01]  /*0090*/  IADD3 R6, P1, PT, R18, 0x8, RZ ;  /* 0x0000000812067810 */ /* 0x000fe20007f3e0ff */
[----:B---3--:R-:W-:-:S05]  /*00a0*/  IMAD.X R2, RZ, RZ, UR5, P0 ;  /* 0x00000005ff027e24 */ /* 0x008fca00080e06ff */
[----:B------:R-:W-:Y:S02]  /*00b0*/  IADD3.X R7, PT, PT, RZ, R2, RZ, P1, !PT ;  /* 0x00000002ff077210 */ /* 0x000fe40000ffe4ff */
[----:B-1----:R-:W-:Y:S01]  /*00c0*/  LEA R3, R3, R0, 0x18 ;  /* 0x0000000003037211 */ /* 0x002fe200078ec0ff */
[----:B------:R-:W-:-:S04]  /*00d0*/  IMAD.MOV.U32 R0, RZ, RZ, RZ ;  /* 0x000000ffff007224 */ /* 0x000fc800078e00ff */
[----:B0---4-:R-:W-:-:S07]  /*00e0*/  IMAD R36, R28, 0x4, R3 ;  /* 0x000000041c247824 */ /* 0x011fce00078e0203 */
.L_x_32:
[--C-:B------:R-:W-:Y:S02]  /*00f0*/  IMAD.IADD R3, R29, 0x1, R0.reuse ;  /* 0x000000011d037824 */ /* 0x100fe400078e0200 */
[----:B------:R-:W-:-:S03]  /*0100*/  IMAD.IADD R0, R28, 0x1, R0 ;  /* 0x000000011c007824 */ /* 0x000fc600078e0200 */
[----:B------:R-:W-:-:S13]  /*0110*/  ISETP.GT.U32.AND P0, PT, R3, 0x7, PT ;  /* 0x000000070300780c */ /* 0x000fda0003f04070 */
[----:B------:R-:W-:-:S05]  /*0120*/  @!P0 IMAD R3, R3, 0x4, R36 ;  /* 0x0000000403038824 */ /* 0x000fca00078e0224 */
[----:B------:R0:W-:Y:S01]  /*0130*/  @!P0 STS [R3+0x60], RZ ;  /* 0x000060ff03008388 */ /* 0x0001e20000000800 */
[----:B------:R-:W-:-:S13]  /*0140*/  ISETP.GE.U32.AND P0, PT, R0, 0x8, PT ;  /* 0x000000080000780c */ /* 0x000fda0003f06070 */
[----:B0-----:R-:W-:Y:S05]  /*0150*/  @!P0 BRA `(.L_x_32) ;  /* 0xfffffffc00e48947 */ /* 0x001fea000383ffff */
[----:B------:R-:W0:Y:S01]  /*0160*/  LDC.64 R4, c[0x0][0x380] ;  /* 0x0000e000ff047b82 */ /* 0x000e220000000a00 */
[----:B------:R-:W-:Y:S01]  /*0170*/  HFMA2 R0, -RZ, RZ, 0, 0 ;  /* 0x00000000ff007431 */ /* 0x000fe200000001ff */
[----:B------:R-:W1:Y:S01]  /*0180*/  LDCU.64 UR36, c[0x0][0x358] ;  /* 0x00006b00ff2477ac */ /* 0x000e620008000a00 */
[----:B------:R-:W2:Y:S01]  /*0190*/  LDCU UR6, c[0x0][0x398] ;  /* 0x00007300ff0677ac */ /* 0x000ea20008000800 */
[----:B------:R-:W3:Y:S04]  /*01a0*/  LDCU.64 UR4, c[0x0][0x3a0] ;  /* 0x00007400ff0477ac */ /* 0x000ee80008000a00 */
.L_x_35:
[--C-:B------:R-:W-:Y:S01]  /*01b0*/  IMAD.IADD R10, R29, 0x1, R0.reuse ;  /* 0x000000011d0a7824 */ /* 0x100fe200078e0200 */
[----:B------:R-:W-:Y:S01]  /*01c0*/  BSSY.RECONVERGENT B0, `(.L_x_33) ;  /* 0x000000f000007945 */ /* 0x000fe20003800200 */
[----:B------:R-:W-:-:S03]  /*01d0*/  IMAD.IADD R0, R28, 0x1, R0 ;  /* 0x000000011c007824 */ /* 0x000fc600078e0200 */
[----:B------:R-:W-:Y:S02]  /*01e0*/  ISETP.GT.U32.AND P0, PT, R10, 0x7, PT ;  /* 0x000000070a00780c */ /* 0x000fe40003f04070 */
[----:B------:R-:W-:-:S11]  /*01f0*/  ISETP.GE.U32.AND P1, PT, R0, 0x8, PT ;  /* 0x000000080000780c */ /* 0x000fd60003f26070 */
[----:B----4-:R-:W-:Y:S05]  /*0200*/  @P0 BRA `(.L_x_34) ;  /* 0x0000000000280947 */ /* 0x010fea0003800000 */
[C---:B------:R-:W-:Y:S02]  /*0210*/  LOP3.LUT R3, R10.reuse, 0x3, RZ, 0xc0, !PT ;  /* 0x000000030a037812 */ /* 0x040fe400078ec0ff */
[----:B---3--:R-:W-:-:S03]  /*0220*/  LEA.HI R8, R10, UR5, RZ, 0x1e ;  /* 0x000000050a087c11 */ /* 0x008fc6000f8ff0ff */
[----:B------:R-:W-:-:S04]  /*0230*/  VIADD R3, R3, UR4 ;  /* 0x0000000403037c36 */ /* 0x000fc80008000000 */
[----:B--2---:R-:W-:-:S04]  /*0240*/  IMAD R3, R8, UR6, R3 ;  /* 0x0000000608037c24 */ /* 0x004fc8000f8e0203 */
[----:B0-----:R-:W-:-:S06]  /*0250*/  IMAD.WIDE R8, R3, 0x4, R4 ;  /* 0x0000000403087825 */ /* 0x001fcc00078e0204 */
[----:B-1----:R-:W2:Y:S01]  /*0260*/  LDG.E R8, desc[UR36][R8.64] ;  /* 0x0000002408087981 */ /* 0x002ea2000c1e1900 */
[----:B------:R-:W-:-:S04]  /*0270*/  SHF.L.U32 R3, R10, 0x2, RZ ;  /* 0x000000020a037819 */ /* 0x000fc800000006ff */
[----:B------:R-:W-:-:S05]  /*0280*/  LOP3.LUT R3, R3, 0x1c, RZ, 0xc0, !PT ;  /* 0x0000001c03037812 */ /* 0x000fca00078ec0ff */
[----:B------:R-:W-:-:S05]  /*0290*/  IMAD.IADD R3, R36, 0x1, R3 ;  /* 0x0000000124037824 */ /* 0x000fca00078e0203 */
[----:B--2---:R4:W-:Y:S02]  /*02a0*/  STS [R3+0x40], R8 ;  /* 0x0000400803007388 */ /* 0x0049e40000000800 */
.L_x_34:
[----:B-123--:R-:W-:Y:S05]  /*02b0*/  BSYNC.RECONVERGENT B0 ;  /* 0x0000000000007941 */ /* 0x00efea0003800200 */
.L_x_33:
[----:B------:R-:W-:Y:S05]  /*02c0*/  @!P1 BRA `(.L_x_35) ;  /* 0xfffffffc00b89947 */ /* 0x000fea000383ffff */
[----:B------:R-:W-:Y:S01]  /*02d0*/  BAR.SYNC.DEFER_BLOCKING 0x0 ;  /* 0x0000000000007b1d */ /* 0x000fe20000010000 */
[----:B------:R-:W-:-:S05]  /*02e0*/  ISETP.NE.AND P0, PT, R29, RZ, PT ;  /* 0x000000ff1d00720c */ /* 0x000fca0003f05270 */
[----:B------:R-:W-:Y:S08]  /*02f0*/  BSSY.RECONVERGENT B6, `(.L_x_36) ;  /* 0x0000098000067945 */ /* 0x000ff00003800200 */
[----:B------:R-:W-:Y:S05]  /*0300*/  @P0 BRA `(.L_x_37) ;  /* 0x0000000800580947 */ /* 0x000fea0003800000 */
[----:B------:R-:W1:Y:S01]  /*0310*/  LDC.64 R10, c[0x0][0x3a0] ;  /* 0x0000e800ff0a7b82 */ /* 0x000e620000000a00 */
[----:B------:R-:W-:Y:S01]  /*0320*/  MOV R16, 0x0 ;  /* 0x0000000000107802 */ /* 0x000fe20000000f00 */
[----:B------:R-:W0:Y:S06]  /*0330*/  LDCU.64 UR4, c[0x4][0x20] ;  /* 0x01000400ff0477ac */ /* 0x000e2c0008000a00 */
[----:B----4-:R2:W3:Y:S01]  /*0340*/  LDC.64 R8, c[0x4][R16] ;  /* 0x0100000010087b82 */ /* 0x0104e20000000a00 */
[----:B0-----:R-:W-:Y:S02]  /*0350*/  IMAD.U32 R4, RZ, RZ, UR4 ;  /* 0x00000004ff047e24 */ /* 0x001fe4000f8e00ff */
[----:B------:R-:W-:Y:S01]  /*0360*/  IMAD.U32 R5, RZ, RZ, UR5 ;  /* 0x00000005ff057e24 */ /* 0x000fe2000f8e00ff */
[----:B-1----:R2:W-:Y:S06]  /*0370*/  STL.64 [R1+0x8], R10 ;  /* 0x0000080a01007387 */ /* 0x0025ec0000100a00 */
[----:B------:R-:W-:-:S07]  /*0380*/  LEPC R20, `(.L_x_38) ;  /* 0x000000001014794e */ /* 0x000fce0000000000 */
[----:B--23--:R-:W-:Y:S05]  /*0390*/  CALL.ABS.NOINC R8 ;  /* 0x0000000008007343 */ /* 0x00cfea0003c00000 */
.L_x_38:
[----:B------:R0:W1:Y:S01]  /*03a0*/  LDC.64 R8, c[0x4][R16] ;  /* 0x0100000010087b82 */ /* 0x0000620000000a00 */
[----:B------:R-:W2:Y:S01]  /*03b0*/  LDCU.64 UR4, c[0x4][0x28] ;  /* 0x01000500ff0477ac */ /* 0x000ea20008000a00 */
[----:B------:R-:W-:Y:S02]  /*03c0*/  CS2R R6, SRZ ;  /* 0x0000000000067805 */ /* 0x000fe4000001ff00 */
[----:B--2---:R-:W-:Y:S01]  /*03d0*/  MOV R4, UR4 ;  /* 0x0000000400047c02 */ /* 0x004fe20008000f00 */
[----:B0-----:R-:W-:-:S07]  /*03e0*/  IMAD.U32 R5, RZ, RZ, UR5 ;  /* 0x00000005ff057e24 */ /* 0x001fce000f8e00ff */
[----:B------:R-:W-:-:S07]  /*03f0*/  LEPC R20, `(.L_x_39) ;  /* 0x000000001014794e */ /* 0x000fce0000000000 */
[----:B-1----:R-:W-:Y:S05]  /*0400*/  CALL.ABS.NOINC R8 ;  /* 0x0000000008007343 */ /* 0x002fea0003c00000 */
.L_x_39:
[----:B------:R-:W-:Y:S01]  /*0410*/  IMAD.MOV.U32 R8, RZ, RZ, 0x4 ;  /* 0x00000004ff087424 */ /* 0x000fe200078e00ff */
[----:B------:R0:W1:Y:S01]  /*0420*/  LDC.64 R10, c[0x4][R16] ;  /* 0x01000000100a7b82 */ /* 0x0000620000000a00 */
[----:B------:R-:W-:Y:S01]  /*0430*/  IMAD.MOV.U32 R9, RZ, RZ, 0x2 ;  /* 0x00000002ff097424 */ /* 0x000fe200078e00ff */
[----:B------:R-:W2:Y:S01]  /*0440*/  LDCU.64 UR4, c[0x4][0x8] ;  /* 0x01000100ff0477ac */ /* 0x000ea20008000a00 */
[----:B------:R-:W-:Y:S02]  /*0450*/  IMAD.MOV.U32 R6, RZ, RZ, R18 ;  /* 0x000000ffff067224 */ /* 0x000fe400078e0012 */
[----:B------:R-:W-:Y:S01]  /*0460*/  IMAD.MOV.U32 R7, RZ, RZ, R2 ;  /* 0x000000ffff077224 */ /* 0x000fe200078e0002 */
[----:B------:R0:W-:Y:S01]  /*0470*/  STL.64 [R1], R8 ;  /* 0x0000000801007387 */ /* 0x0001e20000100a00 */
[----:B--2---:R-:W-:Y:S01]  /*0480*/  MOV R4, UR4 ;  /* 0x0000000400047c02 */ /* 0x004fe20008000f00 */
[----:B0-----:R-:W-:-:S07]  /*0490*/  IMAD.U32 R5, RZ, RZ, UR5 ;  /* 0x00000005ff057e24 */ /* 0x001fce000f8e00ff */
[----:B------:R-:W-:-:S07]  /*04a0*/  LEPC R20, `(.L_x_40) ;  /* 0x000000001014794e */ /* 0x000fce0000000000 */
[----:B-1----:R-:W-:Y:S05]  /*04b0*/  CALL.ABS.NOINC R10 ;  /* 0x000000000a007343 */ /* 0x002fea0003c00000 */
.L_x_40:
[----:B------:R-:W0:Y:S01]  /*04c0*/  LDS R0, [R36+0x40] ;  /* 0x0000400024007984 */ /* 0x000e220000000800 */
[----:B------:R1:W2:Y:S01]  /*04d0*/  LDC.64 R10, c[0x4][R16] ;  /* 0x01000000100a7b82 */ /* 0x0002a20000000a00 */
[----:B------:R-:W3:Y:S01]  /*04e0*/  LDCU.64 UR4, c[0x4][0x10] ;  /* 0x01000200ff0477ac */ /* 0x000ee20008000a00 */
[----:B------:R-:W-:Y:S02]  /*04f0*/  IMAD.MOV.U32 R6, RZ, RZ, R18 ;  /* 0x000000ffff067224 */ /* 0x000fe400078e0012 */
[----:B------:R-:W-:Y:S01]  /*0500*/  IMAD.MOV.U32 R7, RZ, RZ, R2 ;  /* 0x000000ffff077224 */ /* 0x000fe200078e0002 */
[----:B---3--:R-:W-:Y:S01]  /*0510*/  MOV R4, UR4 ;  /* 0x0000000400047c02 */ /* 0x008fe20008000f00 */
[----:B------:R-:W-:Y:S01]  /*0520*/  IMAD.U32 R5, RZ, RZ, UR5 ;  /* 0x00000005ff057e24 */ /* 0x000fe2000f8e00ff */
[----:B0-----:R-:W0:Y:S02]  /*0530*/  F2F.F64.F32 R8, R0 ;  /* 0x0000000000087310 */ /* 0x001e240000201800 */
[----:B0-2---:R1:W-:Y:S04]  /*0540*/  STL.64 [R1], R8 ;  /* 0x0000000801007387 */ /* 0x0053e80000100a00 */
[----:B------:R-:W-:-:S07]  /*0550*/  LEPC R20, `(.L_x_41) ;  /* 0x000000001014794e */ /* 0x000fce0000000000 */
[----:B-1----:R-:W-:Y:S05]  /*0560*/  CALL.ABS.NOINC R10 ;  /* 0x000000000a007343 */ /* 0x002fea0003c00000 */
.L_x_41:
        /* <DEDUP_REMOVED lines=11> */
.L_x_42:
[----:B------:R0:W1:Y:S01]  /*0620*/  LDC.64 R8, c[0x4][R16] ;  /* 0x0100000010087b82 */ /* 0x0000620000000a00 */
[----:B------:R-:W2:Y:S01]  /*0630*/  LDCU.64 UR4, c[0x4][0x18] ;  /* 0x01000300ff0477ac */ /* 0x000ea20008000a00 */
[----:B------:R-:W-:Y:S02]  /*0640*/  CS2R R6, SRZ ;  /* 0x0000000000067805 */ /* 0x000fe4000001ff00 */
[----:B--2---:R-:W-:Y:S01]  /*0650*/  MOV R4, UR4 ;  /* 0x0000000400047c02 */ /* 0x004fe20008000f00 */
[----:B0-----:R-:W-:-:S07]  /*0660*/  IMAD.U32 R5, RZ, RZ, UR5 ;  /* 0x00000005ff057e24 */ /* 0x001fce000f8e00ff */
[----:B------:R-:W-:-:S07]  /*0670*/  LEPC R20, `(.L_x_43) ;  /* 0x000000001014794e */ /* 0x000fce0000000000 */
[----:B-1----:R-:W-:Y:S05]  /*0680*/  CALL.ABS.NOINC R8 ;  /* 0x0000000008007343 */ /* 0x002fea0003c00000 */
.L_x_43:
[----:B------:R-:W0:Y:S01]  /*0690*/  LDS R0, [R36+0x44] ;  /* 0x0000440024007984 */ /* 0x000e220000000800 */
[----:B------:R1:W2:Y:S01]  /*06a0*/  LDC.64 R10, c[0x4][R16] ;  /* 0x01000000100a7b82 */ /* 0x0002a20000000a00 */
[----:B------:R-:W3:Y:S01]  /*06b0*/  LDCU.64 UR4, c[0x4][0x10] ;  /* 0x01000200ff0477ac */ /* 0x000ee20008000a00 */
[----:B------:R-:W-:Y:S01]  /*06c0*/  MOV R6, R18 ;  /* 0x0000001200067202 */ /* 0x000fe20000000f00 */
[----:B------:R-:W-:Y:S02]  /*06d0*/  IMAD.MOV.U32 R7, RZ, RZ, R2 ;  /* 0x000000ffff077224 */ /* 0x000fe400078e0002 */
[----:B---3--:R-:W-:Y:S02]  /*06e0*/  IMAD.U32 R4, RZ, RZ, UR4 ;  /* 0x00000004ff047e24 */ /* 0x008fe4000f8e00ff */
[----:B------:R-:W-:Y:S01]  /*06f0*/  IMAD.U32 R5, RZ, RZ, UR5 ;  /* 0x00000005ff057e24 */ /* 0x000fe2000f8e00ff */
[----:B0-----:R-:W0:Y:S02]  /*0700*/  F2F.F64.F32 R8, R0 ;  /* 0x0000000000087310 */ /* 0x001e240000201800 */
[----:B0-2---:R1:W-:Y:S04]  /*0710*/  STL.64 [R1], R8 ;  /* 0x0000000801007387 */ /* 0x0053e80000100a00 */
[----:B------:R-:W-:-:S07]  /*0720*/  LEPC R20, `(.L_x_44) ;  /* 0x000000001014794e */ /* 0x000fce0000000000 */
[----:B-1----:R-:W-:Y:S05]  /*0730*/  CALL.ABS.NOINC R10 ;  /* 0x000000000a007343 */ /* 0x002fea0003c00000 */
.L_x_44:
        /* <DEDUP_REMOVED lines=11> */
.L_x_45:
[----:B------:R0:W1:Y:S01]  /*07f0*/  LDC.64 R8, c[0x4][R16] ;  /* 0x0100000010087b82 */ /* 0x0000620000000a00 */
[----:B------:R-:W2:Y:S01]  /*0800*/  LDCU.64 UR4, c[0x4][0x18] ;  /* 0x01000300ff0477ac */ /* 0x000ea20008000a00 */
[----:B------:R-:W-:Y:S01]  /*0810*/  CS2R R6, SRZ ;  /* 0x0000000000067805 */ /* 0x000fe2000001ff00 */
[----:B--2---:R-:W-:Y:S02]  /*0820*/  IMAD.U32 R4, RZ, RZ, UR4 ;  /* 0x00000004ff047e24 */ /* 0x004fe4000f8e00ff */
[----:B0-----:R-:W-:-:S07]  /*0830*/  IMAD.U32 R5, RZ, RZ, UR5 ;  /* 0x00000005ff057e24 */ /* 0x001fce000f8e00ff */
[----:B------:R-:W-:-:S07]  /*0840*/  LEPC R20, `(.L_x_46) ;  /* 0x000000001014794e */ /* 0x000fce0000000000 */
[----:B-1----:R-:W-:Y:S05]  /*0850*/  CALL.ABS.NOINC R8 ;  /* 0x0000000008007343 */ /* 0x002fea0003c00000 */
.L_x_46:
        /* <DEDUP_REMOVED lines=11> */
.L_x_47:
        /* <DEDUP_REMOVED lines=11> */
.L_x_48:
[----:B------:R0:W1:Y:S01]  /*09c0*/  LDC.64 R8, c[0x4][R16] ;  /* 0x0100000010087b82 */ /* 0x0000620000000a00 */
[----:B------:R-:W2:Y:S01]  /*09d0*/  LDCU.64 UR4, c[0x4][0x18] ;  /* 0x01000300ff0477ac */ /* 0x000ea20008000a00 */
[----:B------:R-:W-:Y:S02]  /*09e0*/  CS2R R6, SRZ ;  /* 0x0000000000067805 */ /* 0x000fe4000001ff00 */
[----:B--2---:R-:W-:Y:S01]  /*09f0*/  MOV R4, UR4 ;  /* 0x0000000400047c02 */ /* 0x004fe20008000f00 */
[----:B0-----:R-:W-:-:S07]  /*0a00*/  IMAD.U32 R5, RZ, RZ, UR5 ;  /* 0x00000005ff057e24 */ /* 0x001fce000f8e00ff */
[----:B------:R-:W-:-:S07]  /*0a10*/  LEPC R20, `(.L_x_49) ;  /* 0x000000001014794e */ /* 0x000fce0000000000 */
[----:B-1----:R-:W-:Y:S05]  /*0a20*/  CALL.ABS.NOINC R8 ;  /* 0x0000000008007343 */ /* 0x002fea0003c00000 */
.L_x_49:
        /* <DEDUP_REMOVED lines=11> */
.L_x_50:
        /* <DEDUP_REMOVED lines=11> */
.L_x_51:
[----:B------:R0:W1:Y:S01]  /*0b90*/  LDC.64 R8, c[0x4][R16] ;  /* 0x0100000010087b82 */ /* 0x0000620000000a00 */
[----:B------:R-:W2:Y:S01]  /*0ba0*/  LDCU.64 UR4, c[0x4][0x18] ;  /* 0x01000300ff0477ac */ /* 0x000ea20008000a00 */
[----:B------:R-:W-:Y:S01]  /*0bb0*/  CS2R R6, SRZ ;  /* 0x0000000000067805 */ /* 0x000fe2000001ff00 */
[----:B--2---:R-:W-:Y:S02]  /*0bc0*/  IMAD.U32 R4, RZ, RZ, UR4 ;  /* 0x00000004ff047e24 */ /* 0x004fe4000f8e00ff */
[----:B0-----:R-:W-:-:S07]  /*0bd0*/  IMAD.U32 R5, RZ, RZ, UR5 ;  /* 0x00000005ff057e24 */ /* 0x001fce000f8e00ff */
[----:B------:R-:W-:-:S07]  /*0be0*/  LEPC R20, `(.L_x_52) ;  /* 0x000000001014794e */ /* 0x000fce0000000000 */
[----:B-1----:R-:W-:Y:S05]  /*0bf0*/  CALL.ABS.NOINC R8 ;  /* 0x0000000008007343 */ /* 0x002fea0003c00000 */
.L_x_52:
[----:B------:R-:W0:Y:S01]  /*0c00*/  LDC.64 R16, c[0x4][R16] ;  /* 0x0100000010107b82 */ /* 0x000e220000000a00 */
[----:B------:R-:W1:Y:S01]  /*0c10*/  LDCU.64 UR4, c[0x4][0x18] ;  /* 0x01000300ff0477ac */ /* 0x000e620008000a00 */
[----:B------:R-:W-:Y:S02]  /*0c20*/  CS2R R6, SRZ ;  /* 0x0000000000067805 */ /* 0x000fe4000001ff00 */
[----:B-1----:R-:W-:Y:S01]  /*0c30*/  MOV R4, UR4 ;  /* 0x0000000400047c02 */ /* 0x002fe20008000f00 */
[----:B------:R-:W-:-:S07]  /*0c40*/  IMAD.U32 R5, RZ, RZ, UR5 ;  /* 0x00000005ff057e24 */ /* 0x000fce000f8e00ff */
[----:B------:R-:W-:-:S07]  /*0c50*/  LEPC R20, `(.L_x_37) ;  /* 0x000000001014794e */ /* 0x000fce0000000000 */
[----:B0-----:R-:W-:Y:S05]  /*0c60*/  CALL.ABS.NOINC R16 ;  /* 0x0000000010007343 */ /* 0x001fea0003c00000 */
.L_x_37:
[----:B------:R-:W-:Y:S05]  /*0c70*/  BSYNC.RECONVERGENT B6 ;  /* 0x0000000000067941 */ /* 0x000fea0003800200 */
.L_x_36:
[----:B------:R-:W1:Y:S01]  /*0c80*/  LDCU UR5, c[0x0][0x3a4] ;  /* 0x00007480ff0577ac */ /* 0x000e620008000800 */
[----:B------:R-:W1:Y:S02]  /*0c90*/  LDCU UR4, c[0x0][0x39c] ;  /* 0x00007380ff0477ac */ /* 0x000e640008000800 */
[----:B-1----:R-:W-:-:S09]  /*0ca0*/  UISETP.GE.AND UP0, UPT, UR5, UR4, UPT ;  /* 0x000000040500728c */ /* 0x002fd2000bf06270 */
[----:B------:R-:W-:Y:S05]  /*0cb0*/  BRA.U UP0, `(.L_x_53) ;  /* 0x0000002900e47547 */ /* 0x000fea000b800000 */
[----:B------:R-:W1:Y:S01]  /*0cc0*/  LDC R32, c[0x0][0x3a0] ;  /* 0x0000e800ff207b82 */ /* 0x000e620000000800 */
[----:B------:R-:W2:Y:S01]  /*0cd0*/  LDCU UR4, c[0x0][0x398] ;  /* 0x00007300ff0477ac */ /* 0x000ea20008000800 */
[----:B------:R-:W-:Y:S01]  /*0ce0*/  PLOP3.LUT P2, PT, PT, PT, PT, 0x80, 0x8 ;  /* 0x000000000008781c */ /* 0x000fe20003f4f070 */
[----:B------:R-:W-:Y:S02]  /*0cf0*/  HFMA2 R33, -RZ, RZ, 0, 0 ;  /* 0x00000000ff217431 */ /* 0x000fe400000001ff */
[----:B------:R-:W-:Y:S01]  /*0d00*/  VIADD R30, R36, 0x40 ;  /* 0x00000040241e7836 */ /* 0x000fe20000000000 */
[----:B------:R-:W-:Y:S01]  /*0d10*/  P2R R37, PR, RZ, 0x4 ;  /* 0x00000004ff257803 */ /* 0x000fe20000000000 */
[----:B------:R-:W-:Y:S01]  /*0d20*/  IMAD R31, R29, 0x4, R36 ;  /* 0x000000041d1f7824 */ /* 0x000fe200078e0224 */
[----:B--2---:R-:W-:Y:S01]  /*0d30*/  UIADD3 UR4, UPT, UPT, UR4, -0x4, URZ ;  /* 0xfffffffc04047890 */ /* 0x004fe2000fffe0ff */
[----:B-1----:R-:W-:-:S05]  /*0d40*/  ISETP.LE.AND P1, PT, R32, UR5, PT ;  /* 0x0000000520007c0c */ /* 0x002fca000bf23270 */
[C---:B------:R-:W-:Y:S02]  /*0d50*/  ISETP.NE.AND P0, PT, R32.reuse, UR4, PT ;  /* 0x0000000420007c0c */ /* 0x040fe4000bf05270 */
[----:B------:R-:W-:Y:S02]  /*0d60*/  IADD3 R32, PT, PT, -R32, UR5, RZ ;  /* 0x0000000520207c10 */ /* 0x000fe4000fffe1ff */
[----:B------:R-:W-:-:S04]  /*0d70*/  PLOP3.LUT P0, P1, !P1, PT, !P0, 0x80, 0xc8 ;  /* 0x0000000000c8781c */ /* 0x000fc8000490f080 */
[----:B------:R-:W-:Y:S02]  /*0d80*/  P2R R38, PR, RZ, 0x2 ;  /* 0x00000002ff267803 */ /* 0x000fe40000000000 */
[----:B------:R-:W-:-:S07]  /*0d90*/  P2R R39, PR, RZ, 0x1 ;  /* 0x00000001ff277803 */ /* 0x000fce0000000000 */
.L_x_108:
[----:B-1----:R-:W1:Y:S01]  /*0da0*/  LDCU UR4, c[0x0][0x398] ;  /* 0x00007300ff0477ac */ /* 0x002e620008000800 */
[----:B0-----:R-:W0:Y:S01]  /*0db0*/  LDC.64 R4, c[0x0][0x3a0] ;  /* 0x0000e800ff047b82 */ /* 0x001e220000000a00 */
[----:B------:R-:W-:Y:S02]  /*0dc0*/  ISETP.NE.AND P1, PT, R29, RZ, PT ;  /* 0x000000ff1d00720c */ /* 0x000fe40003f25270 */
[----:B------:R-:W-:Y:S01]  /*0dd0*/  IADD3 R6, P2, PT, R18, 0x8, RZ ;  /* 0x0000000812067810 */ /* 0x000fe20007f5e0ff */
[----:B-1----:R-:W-:-:S06]  /*0de0*/  UIADD3 UR4, UPT, UPT, UR4, -0x4, URZ ;  /* 0xfffffffc04047890 */ /* 0x002fcc000fffe0ff */
[----:B0-----:R-:W-:-:S04]  /*0df0*/  ISETP.NE.AND P0, PT, R4, UR4, PT ;  /* 0x0000000404007c0c */ /* 0x001fc8000bf05270 */
[----:B------:R-:W-:Y:S01]  /*0e00*/  ISETP.LT.OR P0, PT, R5, R4, P0 ;  /* 0x000000040500720c */ /* 0x000fe20000701670 */
[----:B------:R-:W0:-:S12]  /*0e10*/  LDCU UR4, c[0x0][0x2f8] ;  /* 0x00005f00ff0477ac */ /* 0x000e180008000800 */
[----:B------:R-:W-:Y:S02]  /*0e20*/  @!P0 IMAD.IADD R16, R32, 0x1, R33 ;  /* 0x0000000120108824 */ /* 0x000fe400078e0221 */
[----:B------:R-:W-:Y:S01]  /*0e30*/  @!P0 IMAD.MOV.U32 R17, RZ, RZ, 0x4 ;  /* 0x00000004ff118424 */ /* 0x000fe200078e00ff */
[----:B---3--:R-:W-:Y:S06]  /*0e40*/  @!P0 BRA `(.L_x_54) ;  /* 0x0000000000208947 */ /* 0x008fec0003800000 */
[----:B------:R-:W-:Y:S01]  /*0e50*/  ISETP.NE.AND P3, PT, R39, RZ, PT ;  /* 0x000000ff2700720c */ /* 0x000fe20003f65270 */
[----:B------:R-:W-:Y:S01]  /*0e60*/  IMAD.MOV.U32 R17, RZ, RZ, 0x4 ;  /* 0x00000004ff117424 */ /* 0x000fe200078e00ff */
[----:B------:R-:W-:-:S11]  /*0e70*/  MOV R16, R33 ;  /* 0x0000002100107202 */ /* 0x000fd60000000f00 */
[----:B------:R-:W-:Y:S05]  /*0e80*/  @P3 BRA `(.L_x_54) ;  /* 0x0000000000103947 */ /* 0x000fea0003800000 */
[----:B------:R-:W-:Y:S01]  /*0e90*/  ISETP.NE.AND P3, PT, R38, RZ, PT ;  /* 0x000000ff2600720c */ /* 0x000fe20003f65270 */
[----:B------:R-:W-:-:S12]  /*0ea0*/  VIADD R17, R33, 0x3 ;  /* 0x0000000321117836 */ /* 0x000fd80000000000 */
[--C-:B------:R-:W-:Y:S02]  /*0eb0*/  @!P3 IMAD.IADD R16, R32, 0x1, R33.reuse ;  /* 0x000000012010b824 */ /* 0x100fe400078e0221 */
[----:B------:R-:W-:-:S07]  /*0ec0*/  @P3 IMAD.MOV.U32 R16, RZ, RZ, R33 ;  /* 0x000000ffff103224 */ /* 0x000fce00078e0021 */
.L_x_54:
[----:B0-----:R-:W-:Y:S01]  /*0ed0*/  IADD3 R0, PT, PT, R6, -UR4, RZ ;  /* 0x8000000406007c10 */ /* 0x001fe2000fffe0ff */
[----:B------:R-:W-:Y:S04]  /*0ee0*/  BSSY.RECONVERGENT B6, `(.L_x_55) ;  /* 0x000000b000067945 */ /* 0x000fe80003800200 */
[----:B------:R-:W-:Y:S05]  /*0ef0*/  @P1 BRA `(.L_x_56) ;  /* 0x0000000000241947 */ /* 0x000fea0003800000 */
[----:B----4-:R-:W-:Y:S01]  /*0f00*/  MOV R8, 0x0 ;  /* 0x0000000000087802 */ /* 0x010fe20000000f00 */
[----:B------:R0:W-:Y:S01]  /*0f10*/  STL.64 [R0], R16 ;  /* 0x0000001000007387 */ /* 0x0001e20000100a00 */
[----:B------:R-:W1:Y:S01]  /*0f20*/  LDCU.64 UR4, c[0x4][0x30] ;  /* 0x01000600ff0477ac */ /* 0x000e620008000a00 */
[----:B------:R-:W-:-:S03]  /*0f30*/  IMAD.X R7, RZ, RZ, R2, P2 ;  /* 0x000000ffff077224 */ /* 0x000fc600010e0602 */
[----:B------:R-:W2:Y:S01]  /*0f40*/  LDC.64 R8, c[0x4][R8] ;  /* 0x0100000008087b82 */ /* 0x000ea20000000a00 */
[----:B-1----:R-:W-:Y:S02]  /*0f50*/  IMAD.U32 R4, RZ, RZ, UR4 ;  /* 0x00000004ff047e24 */ /* 0x002fe4000f8e00ff */
[----:B0-----:R-:W-:-:S07]  /*0f60*/  IMAD.U32 R5, RZ, RZ, UR5 ;  /* 0x00000005ff057e24 */ /* 0x001fce000f8e00ff */
[----:B------:R-:W-:-:S07]  /*0f70*/  LEPC R20, `(.L_x_56) ;  /* 0x000000001014794e */ /* 0x000fce0000000000 */
[----:B--2---:R-:W-:Y:S05]  /*0f80*/  CALL.ABS.NOINC R8 ;  /* 0x0000000008007343 */ /* 0x004fea0003c00000 */
.L_x_56:
[----:B------:R-:W-:Y:S05]  /*0f90*/  BSYNC.RECONVERGENT B6 ;  /* 0x0000000000067941 */ /* 0x000fea0003800200 */
.L_x_55:
[----:B------:R-:W-:Y:S01]  /*0fa0*/  ISETP.GE.AND P0, PT, R16, R17, PT ;  /* 0x000000111000720c */ /* 0x000fe20003f06270 */
[----:B----4-:R-:W-:-:S12]  /*0fb0*/  HFMA2 R3, -RZ, RZ, 0, 0 ;  /* 0x00000000ff037431 */ /* 0x010fd800000001ff */
[----:B------:R-:W-:Y:S05]  /*0fc0*/  @P0 BRA `(.L_x_57) ;  /* 0x0000000000500947 */ /* 0x000fea0003800000 */
[----:B------:R-:W0:Y:S01]  /*0fd0*/  S2R R3, SR_CgaCtaId ;  /* 0x0000000000037919 */ /* 0x000e220000008800 */
[----:B------:R-:W-:Y:S01]  /*0fe0*/  MOV R0, 0x400 ;  /* 0x0000040000007802 */ /* 0x000fe20000000f00 */
[--C-:B------:R-:W-:Y:S01]  /*0ff0*/  IMAD.IADD R4, R29, 0x1, R16.reuse ;  /* 0x000000011d047824 */ /* 0x100fe200078e0210 */
[----:B------:R-:W-:Y:S01]  /*1000*/  BSSY.RECONVERGENT B0, `(.L_x_57) ;  /* 0x0000010000007945 */ /* 0x000fe20003800200 */
[----:B------:R-:W-:Y:S01]  /*1010*/  IMAD.MOV.U32 R6, RZ, RZ, R16 ;  /* 0x000000ffff067224 */ /* 0x000fe200078e0010 */
[----:B0-----:R-:W-:Y:S01]  /*1020*/  LEA R5, R3, R0, 0x18 ;  /* 0x0000000003057211 */ /* 0x001fe200078ec0ff */
[----:B------:R-:W-:-:S04]  /*1030*/  IMAD R3, R33, 0x4, R4 ;  /* 0x0000000421037824 */ /* 0x000fc800078e0204 */
[----:B------:R-:W-:-:S05]  /*1040*/  IMAD R36, R28, 0x4, R5 ;  /* 0x000000041c247824 */ /* 0x000fca00078e0205 */
[----:B------:R-:W-:Y:S01]  /*1050*/  LEA R0, R3, R36, 0x2 ;  /* 0x0000002403007211 */ /* 0x000fe200078e10ff */
[----:B------:R-:W-:-:S04]  /*1060*/  IMAD.MOV.U32 R3, RZ, RZ, RZ ;  /* 0x000000ffff037224 */ /* 0x000fc800078e00ff */
[----:B------:R-:W-:-:S07]  /*1070*/  VIADD R5, R0, 0x40 ;  /* 0x0000004000057836 */ /* 0x000fce0000000000 */
.L_x_58:
[----:B------:R-:W-:Y:S01]  /*1080*/  ISETP.GE.AND P0, PT, R4, R17, PT ;  /* 0x000000110400720c */ /* 0x000fe20003f06270 */
[C---:B------:R-:W-:Y:S01]  /*1090*/  IMAD.IADD R4, R28.reuse, 0x1, R4 ;  /* 0x000000011c047824 */ /* 0x040fe200078e0204 */
[----:B------:R-:W-:-:S04]  /*10a0*/  IADD3 R6, PT, PT, R28, R6, RZ ;  /* 0x000000061c067210 */ /* 0x000fc80007ffe0ff */
[----:B------:R-:W-:-:S07]  /*10b0*/  ISETP.GE.AND P1, PT, R6, R17, PT ;  /* 0x000000110600720c */ /* 0x000fce0003f26270 */
[----:B------:R0:W1:Y:S02]  /*10c0*/  @!P0 LDS R0, [R5] ;  /* 0x0000000005008984 */ /* 0x0000640000000800 */
[----:B0-----:R-:W-:Y:S02]  /*10d0*/  IMAD R5, R28, 0x4, R5 ;  /* 0x000000041c057824 */ /* 0x001fe400078e0205 */
[----:B-1----:R-:W-:Y:S02]  /*10e0*/  @!P0 FFMA R3, R0, R0, R3 ;  /* 0x0000000000038223 */ /* 0x002fe40000000003 */
[----:B------:R-:W-:Y:S05]  /*10f0*/  @!P1 BRA `(.L_x_58) ;  /* 0xfffffffc00e09947 */ /* 0x000fea000383ffff */
[----:B------:R-:W-:Y:S05]  /*1100*/  BSYNC.RECONVERGENT B0 ;  /* 0x0000000000007941 */ /* 0x000fea0003800200 */
.L_x_57:
[----:B------:R-:W0:Y:S01]  /*1110*/  S2UR UR5, SR_CgaCtaId ;  /* 0x00000000000579c3 */ /* 0x000e220000008800 */
[----:B------:R-:W-:Y:S01]  /*1120*/  UMOV UR4, 0x400 ;  /* 0x0000040000047882 */ /* 0x000fe20000000000 */
[----:B------:R-:W-:Y:S01]  /*1130*/  ISETP.GT.U32.AND P0, PT, R29, 0xf, PT ;  /* 0x0000000f1d00780c */ /* 0x000fe20003f04070 */
[----:B0-----:R-:W-:-:S06]  /*1140*/  ULEA UR4, UR5, UR4, 0x18 ;  /* 0x0000000405047291 */ /* 0x001fcc000f8ec0ff */
[----:B------:R-:W-:Y:S01]  /*1150*/  LEA R0, R29, UR4, 0x2 ;  /* 0x000000041d007c11 */ /* 0x000fe2000f8e10ff */
[----:B------:R-:W-:Y:S05]  /*1160*/  WARPSYNC.ALL ;  /* 0x0000000000007948 */ /* 0x000fea0003800000 */
[----:B------:R0:W-:Y:S01]  /*1170*/  STS [R0], R3 ;  /* 0x0000000300007388 */ /* 0x0001e20000000800 */
[----:B------:R-:W-:Y:S01]  /*1180*/  BSSY.RECONVERGENT B0, `(.L_x_59) ;  /* 0x0000063000007945 */ /* 0x000fe20003800200 */
[----:B------:R-:W-:Y:S06]  /*1190*/  BAR.SYNC.DEFER_BLOCKING 0x0 ;  /* 0x0000000000007b1d */ /* 0x000fec0000010000 */
[----:B------:R-:W-:Y:S05]  /*11a0*/  @P0 BRA `(.L_x_60) ;  /* 0x0000000400800947 */ /* 0x000fea0003800000 */
[C---:B------:R-:W-:Y:S01]  /*11b0*/  ISETP.GE.U32.AND P1, PT, R28.reuse, 0x71, PT ;  /* 0x000000711c00780c */ /* 0x040fe20003f26070 */
[----:B0-----:R-:W-:Y:S01]  /*11c0*/  VIADD R3, R28, 0xffffffff ;  /* 0xffffffff1c037836 */ /* 0x001fe20000000000 */
[----:B------:R-:W-:-:S04]  /*11d0*/  MOV R4, RZ ;  /* 0x000000ff00047202 */ /* 0x000fc80000000f00 */
[----:B------:R-:W-:-:S04]  /*11e0*/  LEA.HI R3, R3, 0x1, RZ, 0x1c ;  /* 0x0000000103037811 */ /* 0x000fc800078fe0ff */
[----:B------:R-:W-:Y:S01]  /*11f0*/  LOP3.LUT R5, R3, 0x7, RZ, 0xc0, !PT ;  /* 0x0000000703057812 */ /* 0x000fe200078ec0ff */
[----:B------:R-:W-:-:S03]  /*1200*/  IMAD.MOV.U32 R3, RZ, RZ, RZ ;  /* 0x000000ffff037224 */ /* 0x000fc600078e00ff */
[----:B------:R-:W-:Y:S01]  /*1210*/  ISETP.NE.AND P0, PT, R5, RZ, PT ;  /* 0x000000ff0500720c */ /* 0x000fe20003f05270 */
[----:B------:R-:W-:-:S12]  /*1220*/  @!P1 BRA `(.L_x_61) ;  /* 0x0000000000ac9947 */ /* 0x000fd80003800000 */
[----:B------:R-:W-:Y:S01]  /*1230*/  VIADD R3, R28, 0xffffffff ;  /* 0xffffffff1c037836 */ /* 0x000fe20000000000 */
[----:B------:R-:W-:Y:S01]  /*1240*/  UMOV UR4, URZ ;  /* 0x000000ff00047c82 */ /* 0x000fe20008000000 */
[----:B------:R-:W-:-:S03]  /*1250*/  IMAD.MOV.U32 R4, RZ, RZ, RZ ;  /* 0x000000ffff047224 */ /* 0x000fc600078e00ff */
[----:B------:R-:W-:Y:S01]  /*1260*/  LEA.HI R6, R3, 0x1, RZ, 0x1c ;  /* 0x0000000103067811 */ /* 0x000fe200078fe0ff */
[----:B------:R-:W-:-:S03]  /*1270*/  HFMA2 R3, -RZ, RZ, 0, 0 ;  /* 0x00000000ff037431 */ /* 0x000fc600000001ff */
[----:B------:R-:W-:-:S07]  /*1280*/  LOP3.LUT R6, R6, 0x1ffffff8, RZ, 0xc0, !PT ;  /* 0x1ffffff806067812 */ /* 0x000fce00078ec0ff */
.L_x_62:
[----:B------:R-:W-:Y:S01]  /*1290*/  IMAD.IADD R15, R29, 0x1, R3 ;  /* 0x000000011d0f7824 */ /* 0x000fe200078e0203 */
[----:B------:R-:W-:Y:S01]  /*12a0*/  UIADD3 UR4, UPT, UPT, UR4, 0x8, URZ ;  /* 0x0000000804047890 */ /* 0x000fe2000fffe0ff */
[----:B------:R-:W-:Y:S02]  /*12b0*/  IMAD R8, R3, 0x4, R0 ;  /* 0x0000000403087824 */ /* 0x000fe400078e0200 */
[C---:B------:R-:W-:Y:S01]  /*12c0*/  VIADD R7, R15.reuse, 0x10 ;  /* 0x000000100f077836 */ /* 0x040fe20000000000 */
[CC--:B------:R-:W-:Y:S01]  /*12d0*/  ISETP.GE.U32.AND P1, PT, R15.reuse, R28.reuse, PT ;  /* 0x0000001c0f00720c */ /* 0x0c0fe20003f26070 */
[C---:B------:R-:W-:Y:S01]  /*12e0*/  VIADD R13, R15.reuse, 0x50 ;  /* 0x000000500f0d7836 */ /* 0x040fe20000000000 */
[----:B------:R-:W-:Y:S01]  /*12f0*/  IADD3 R11, PT, PT, R15, 0x20, RZ ;  /* 0x000000200f0b7810 */ /* 0x000fe20007ffe0ff */
[----:B------:R-:W-:Y:S01]  /*1300*/  VIADD R3, R3, 0x80 ;  /* 0x0000008003037836 */ /* 0x000fe20000000000 */
[-C--:B------:R-:W-:Y:S02]  /*1310*/  ISETP.GE.U32.AND P2, PT, R7, R28.reuse, PT ;  /* 0x0000001c0700720c */ /* 0x080fe40003f46070 */
[----:B------:R-:W-:Y:S01]  /*1320*/  ISETP.GE.U32.AND P3, PT, R11, R28, PT ;  /* 0x0000001c0b00720c */ /* 0x000fe20003f66070 */
[----:B------:R-:W-:-:S06]  /*1330*/  VIADD R11, R15, 0x30 ;  /* 0x000000300f0b7836 */ /* 0x000fcc0000000000 */
[----:B------:R-:W0:Y:S04]  /*1340*/  @!P1 LDS R7, [R8] ;  /* 0x0000000008079984 */ /* 0x000e280000000800 */
[----:B------:R-:W1:Y:S01]  /*1350*/  @!P2 LDS R9, [R8+0x40] ;  /* 0x000040000809a984 */ /* 0x000e620000000800 */
[----:B0-----:R-:W-:Y:S01]  /*1360*/  @!P1 FADD R4, R4, R7 ;  /* 0x0000000704049221 */ /* 0x001fe20000000000 */
[----:B------:R-:W-:Y:S01]  /*1370*/  ISETP.GE.U32.AND P1, PT, R11, R28, PT ;  /* 0x0000001c0b00720c */ /* 0x000fe20003f26070 */
[----:B------:R-:W-:Y:S02]  /*1380*/  VIADD R7, R15, 0x40 ;  /* 0x000000400f077836 */ /* 0x000fe40000000000 */
[----:B-1----:R-:W-:-:S03]  /*1390*/  @!P2 FADD R4, R4, R9 ;  /* 0x000000090404a221 */ /* 0x002fc60000000000 */
[-C--:B------:R-:W-:Y:S02]  /*13a0*/  ISETP.GE.U32.AND P2, PT, R7, R28.reuse, PT ;  /* 0x0000001c0700720c */ /* 0x080fe40003f46070 */
[----:B------:R-:W0:Y:S05]  /*13b0*/  @!P3 LDS R7, [R8+0x80] ;  /* 0x000080000807b984 */ /* 0x000e2a0000000800 */
[----:B------:R-:W1:Y:S06]  /*13c0*/  @!P1 LDS R9, [R8+0xc0] ;  /* 0x0000c00008099984 */ /* 0x000e6c0000000800 */
[----:B------:R-:W2:Y:S01]  /*13d0*/  @!P2 LDS R11, [R8+0x100] ;  /* 0x00010000080ba984 */ /* 0x000ea20000000800 */
[----:B0-----:R-:W-:Y:S01]  /*13e0*/  @!P3 FADD R4, R4, R7 ;  /* 0x000000070404b221 */ /* 0x001fe20000000000 */
[----:B------:R-:W-:-:S02]  /*13f0*/  ISETP.GE.U32.AND P3, PT, R13, R28, PT ;  /* 0x0000001c0d00720c */ /* 0x000fc40003f66070 */
[----:B------:R-:W-:Y:S01]  /*1400*/  IADD3 R7, PT, PT, R15, 0x60, RZ ;  /* 0x000000600f077810 */ /* 0x000fe20007ffe0ff */
[----:B-1----:R-:W-:-:S03]  /*1410*/  @!P1 FADD R4, R4, R9 ;  /* 0x0000000904049221 */ /* 0x002fc60000000000 */
[----:B------:R-:W-:Y:S01]  /*1420*/  ISETP.GE.U32.AND P1, PT, R7, R28, PT ;  /* 0x0000001c0700720c */ /* 0x000fe20003f26070 */
[----:B------:R-:W-:Y:S02]  /*1430*/  VIADD R7, R15, 0x70 ;  /* 0x000000700f077836 */ /* 0x000fe40000000000 */
[----:B--2---:R-:W-:-:S03]  /*1440*/  @!P2 FADD R4, R4, R11 ;  /* 0x0000000b0404a221 */ /* 0x004fc60000000000 */
[----:B------:R-:W-:Y:S02]  /*1450*/  ISETP.GE.U32.AND P2, PT, R7, R28, PT ;  /* 0x0000001c0700720c */ /* 0x000fe40003f46070 */
[----:B------:R-:W0:Y:S05]  /*1460*/  @!P3 LDS R7, [R8+0x140] ;  /* 0x000140000807b984 */ /* 0x000e2a0000000800 */
[----:B------:R-:W1:Y:S06]  /*1470*/  @!P1 LDS R9, [R8+0x180] ;  /* 0x0001800008099984 */ /* 0x000e6c0000000800 */
[----:B------:R-:W2:Y:S01]  /*1480*/  @!P2 LDS R11, [R8+0x1c0] ;  /* 0x0001c000080ba984 */ /* 0x000ea20000000800 */
[----:B0-----:R-:W-:Y:S01]  /*1490*/  @!P3 FADD R4, R4, R7 ;  /* 0x000000070404b221 */ /* 0x001fe20000000000 */
[----:B------:R-:W-:-:S03]  /*14a0*/  ISETP.NE.AND P3, PT, R6, UR4, PT ;  /* 0x0000000406007c0c */ /* 0x000fc6000bf65270 */
[----:B-1----:R-:W-:-:S04]  /*14b0*/  @!P1 FADD R4, R4, R9 ;  /* 0x0000000904049221 */ /* 0x002fc80000000000 */
[----:B--2---:R-:W-:-:S06]  /*14c0*/  @!P2 FADD R4, R4, R11 ;  /* 0x0000000b0404a221 */ /* 0x004fcc0000000000 */
[----:B------:R-:W-:Y:S05]  /*14d0*/  @P3 BRA `(.L_x_62) ;  /* 0xfffffffc006c3947 */ /* 0x000fea000383ffff */
.L_x_61:
[----:B------:R-:W-:Y:S05]  /*14e0*/  @!P0 BRA `(.L_x_63) ;  /* 0x0000000000ac8947 */ /* 0x000fea0003800000 */
[----:B------:R-:W-:Y:S01]  /*14f0*/  VIADD R5, R5, 0xffffffff ;  /* 0xffffffff05057836 */ /* 0x000fe20000000000 */
[----:B------:R-:W-:-:S04]  /*1500*/  IADD3 R8, PT, PT, R28, -0x1, RZ ;  /* 0xffffffff1c087810 */ /* 0x000fc80007ffe0ff */
[----:B------:R-:W-:Y:S02]  /*1510*/  ISETP.GE.U32.AND P0, PT, R5, 0x3, PT ;  /* 0x000000030500780c */ /* 0x000fe40003f06070 */
[----:B------:R-:W-:-:S11]  /*1520*/  LEA.HI R10, R8, 0x1, RZ, 0x1c ;  /* 0x00000001080a7811 */ /* 0x000fd600078fe0ff */
[----:B------:R-:W-:Y:S05]  /*1530*/  @!P0 BRA `(.L_x_64) ;  /* 0x0000000000488947 */ /* 0x000fea0003800000 */
[C---:B------:R-:W-:Y:S01]  /*1540*/  IMAD.IADD R9, R3.reuse, 0x1, R29 ;  /* 0x0000000103097824 */ /* 0x040fe200078e021d */
[C---:B------:R-:W-:Y:S01]  /*1550*/  LEA R6, R3.reuse, R0, 0x2 ;  /* 0x0000000003067211 */ /* 0x040fe200078e10ff */
[----:B------:R-:W-:Y:S02]  /*1560*/  VIADD R3, R3, 0x40 ;  /* 0x0000004003037836 */ /* 0x000fe40000000000 */
[C---:B------:R-:W-:Y:S01]  /*1570*/  VIADD R5, R9.reuse, 0x10 ;  /* 0x0000001009057836 */ /* 0x040fe20000000000 */
[C---:B------:R-:W-:Y:S01]  /*1580*/  ISETP.GE.U32.AND P0, PT, R9.reuse, R28, PT ;  /* 0x0000001c0900720c */ /* 0x040fe20003f06070 */
[----:B------:R-:W-:-:S03]  /*1590*/  VIADD R7, R9, 0x20 ;  /* 0x0000002009077836 */ /* 0x000fc60000000000 */
[-C--:B------:R-:W-:Y:S01]  /*15a0*/  ISETP.GE.U32.AND P1, PT, R5, R28.reuse, PT ;  /* 0x0000001c0500720c */ /* 0x080fe20003f26070 */
[----:B------:R-:W-:Y:S01]  /*15b0*/  VIADD R5, R9, 0x30 ;  /* 0x0000003009057836 */ /* 0x000fe20000000000 */
[----:B------:R-:W-:-:S04]  /*15c0*/  ISETP.GE.U32.AND P2, PT, R7, R28, PT ;  /* 0x0000001c0700720c */ /* 0x000fc80003f46070 */
[----:B------:R-:W-:-:S03]  /*15d0*/  ISETP.GE.U32.AND P3, PT, R5, R28, PT ;  /* 0x0000001c0500720c */ /* 0x000fc60003f66070 */
[----:B------:R-:W0:Y:S04]  /*15e0*/  @!P0 LDS R5, [R6] ;  /* 0x0000000006058984 */ /* 0x000e280000000800 */
[----:B------:R-:W1:Y:S04]  /*15f0*/  @!P1 LDS R7, [R6+0x40] ;  /* 0x0000400006079984 */ /* 0x000e680000000800 */
[----:B------:R-:W2:Y:S04]  /*1600*/  @!P2 LDS R9, [R6+0x80] ;  /* 0x000080000609a984 */ /* 0x000ea80000000800 */
[----:B------:R-:W3:Y:S01]  /*1610*/  @!P3 LDS R11, [R6+0xc0] ;  /* 0x0000c000060bb984 */ /* 0x000ee20000000800 */
[----:B0-----:R-:W-:-:S04]  /*1620*/  @!P0 FADD R4, R4, R5 ;  /* 0x0000000504048221 */ /* 0x001fc80000000000 */
[----:B-1----:R-:W-:-:S04]  /*1630*/  @!P1 FADD R4, R4, R7 ;  /* 0x0000000704049221 */ /* 0x002fc80000000000 */
[----:B--2---:R-:W-:-:S04]  /*1640*/  @!P2 FADD R4, R4, R9 ;  /* 0x000000090404a221 */ /* 0x004fc80000000000 */
[----:B---3--:R-:W-:-:S07]  /*1650*/  @!P3 FADD R4, R4, R11 ;  /* 0x0000000b0404b221 */ /* 0x008fce0000000000 */
.L_x_64:
[----:B------:R-:W-:-:S13]  /*1660*/  LOP3.LUT P0, RZ, R10, 0x3, RZ, 0xc0, !PT ;  /* 0x000000030aff7812 */ /* 0x000fda000780c0ff */
[----:B------:R-:W-:Y:S05]  /*1670*/  @!P0 BRA `(.L_x_63) ;  /* 0x0000000000488947 */ /* 0x000fea0003800000 */
[C---:B------:R-:W-:Y:S02]  /*1680*/  LOP3.LUT P1, RZ, R8.reuse, 0x30, RZ, 0xc0, !PT ;  /* 0x0000003008ff7812 */ /* 0x040fe4000782c0ff */
[----:B------:R-:W-:-:S11]  /*1690*/  LOP3.LUT P0, RZ, R8, 0x10, RZ, 0xc0, !PT ;  /* 0x0000001008ff7812 */ /* 0x000fd6000780c0ff */
[----:B------:R-:W-:Y:S05]  /*16a0*/  @!P1 BRA `(.L_x_65) ;  /* 0x0000000000289947 */ /* 0x000fea0003800000 */
[C---:B------:R-:W-:Y:S02]  /*16b0*/  IMAD.IADD R5, R3.reuse, 0x1, R29 ;  /* 0x0000000103057824 */ /* 0x040fe400078e021d */
[C---:B------:R-:W-:Y:S02]  /*16c0*/  IMAD R6, R3.reuse, 0x4, R0 ;  /* 0x0000000403067824 */ /* 0x040fe400078e0200 */
[----:B------:R-:W-:Y:S01]  /*16d0*/  VIADD R3, R3, 0x20 ;  /* 0x0000002003037836 */ /* 0x000fe20000000000 */
[C---:B------:R-:W-:Y:S02]  /*16e0*/  ISETP.GE.U32.AND P1, PT, R5.reuse, R28, PT ;  /* 0x0000001c0500720c */ /* 0x040fe40003f26070 */
[----:B------:R-:W-:-:S04]  /*16f0*/  IADD3 R5, PT, PT, R5, 0x10, RZ ;  /* 0x0000001005057810 */ /* 0x000fc80007ffe0ff */
[----:B------:R-:W-:-:S07]  /*1700*/  ISETP.GE.U32.AND P2, PT, R5, R28, PT ;  /* 0x0000001c0500720c */ /* 0x000fce0003f46070 */
[----:B------:R-:W0:Y:S06]  /*1710*/  @!P1 LDS R5, [R6] ;  /* 0x0000000006059984 */ /* 0x000e2c0000000800 */
[----:B------:R-:W1:Y:S01]  /*1720*/  @!P2 LDS R7, [R6+0x40] ;  /* 0x000040000607a984 */ /* 0x000e620000000800 */
[----:B0-----:R-:W-:-:S04]  /*1730*/  @!P1 FADD R4, R4, R5 ;  /* 0x0000000504049221 */ /* 0x001fc80000000000 */
[----:B-1----:R-:W-:-:S07]  /*1740*/  @!P2 FADD R4, R4, R7 ;  /* 0x000000070404a221 */ /* 0x002fce0000000000 */
.L_x_65:
[----:B------:R-:W-:-:S05]  /*1750*/  IMAD.IADD R5, R29, 0x1, R3 ;  /* 0x000000011d057824 */ /* 0x000fca00078e0203 */
[----:B------:R-:W-:-:S13]  /*1760*/  ISETP.GE.U32.OR P0, PT, R5, R28, P0 ;  /* 0x0000001c0500720c */ /* 0x000fda0000706470 */
[----:B------:R-:W-:-:S05]  /*1770*/  @!P0 LEA R0, R3, R0, 0x2 ;  /* 0x0000000003008211 */ /* 0x000fca00078e10ff */
[----:B------:R-:W0:Y:S02]  /*1780*/  @!P0 LDS R3, [R0] ;  /* 0x0000000000038984 */ /* 0x000e240000000800 */
[----:B0-----:R-:W-:-:S07]  /*1790*/  @!P0 FADD R4, R4, R3 ;  /* 0x0000000304048221 */ /* 0x001fce0000000000 */
.L_x_63:
[----:B------:R1:W-:Y:S02]  /*17a0*/  STS [R31], R4 ;  /* 0x000000041f007388 */ /* 0x0003e40000000800 */
.L_x_60:
[----:B------:R-:W-:Y:S05]  /*17b0*/  BSYNC.RECONVERGENT B0 ;  /* 0x0000000000007941 */ /* 0x000fea0003800200 */
.L_x_59:
[----:B------:R-:W-:Y:S01]  /*17c0*/  BAR.SYNC.DEFER_BLOCKING 0x0 ;  /* 0x0000000000007b1d */ /* 0x000fe20000010000 */
[----:B------:R-:W-:-:S05]  /*17d0*/  ISETP.NE.AND P0, PT, R29, RZ, PT ;  /* 0x000000ff1d00720c */ /* 0x000fca0003f05270 */
[----:B------:R-:W-:Y:S01]  /*17e0*/  BSSY.RECONVERGENT B0, `(.L_x_66) ;  /* 0x0000030000007945 */ /* 0x000fe20003800200 */
[----:B0-----:R-:W1:Y:S04]  /*17f0*/  LDS R0, [R36] ;  /* 0x0000000024007984 */ /* 0x001e680000000800 */
[----:B------:R-:W0:Y:S04]  /*1800*/  LDS R5, [R36+0x4] ;  /* 0x0000040024057984 */ /* 0x000e280000000800 */
[----:B------:R-:W2:Y:S04]  /*1810*/  LDS R6, [R36+0x8] ;  /* 0x0000080024067984 */ /* 0x000ea80000000800 */
[----:B------:R-:W3:Y:S04]  /*1820*/  LDS R9, [R36+0xc] ;  /* 0x00000c0024097984 */ /* 0x000ee80000000800 */
[----:B------:R-:W4:Y:S04]  /*1830*/  LDS R8, [R36+0x10] ;  /* 0x0000100024087984 */ /* 0x000f280000000800 */
[----:B------:R-:W5:Y:S04]  /*1840*/  LDS R10, [R36+0x14] ;  /* 0x00001400240a7984 */ /* 0x000f680000000800 */
[----:B------:R-:W5:Y:S04]  /*1850*/  LDS R12, [R36+0x18] ;  /* 0x00001800240c7984 */ /* 0x000f680000000800 */
[----:B------:R-:W5:Y:S04]  /*1860*/  LDS R14, [R36+0x1c] ;  /* 0x00001c00240e7984 */ /* 0x000f680000000800 */
[----:B------:R-:W5:Y:S04]  /*1870*/  LDS R7, [R36+0x20] ;  /* 0x0000200024077984 */ /* 0x000f680000000800 */
[----:B------:R-:W5:Y:S01]  /*1880*/  LDS R3, [R36+0x24] ;  /* 0x0000240024037984 */ /* 0x000f620000000800 */
[----:B-1----:R-:W-:-:S03]  /*1890*/  FADD R4, RZ, R0 ;  /* 0x00000000ff047221 */ /* 0x002fc60000000000 */
[----:B------:R-:W1:Y:S01]  /*18a0*/  LDS R0, [R36+0x28] ;  /* 0x0000280024007984 */ /* 0x000e620000000800 */
[----:B0-----:R-:W-:-:S03]  /*18b0*/  FADD R5, R4, R5 ;  /* 0x0000000504057221 */ /* 0x001fc60000000000 */
[----:B------:R-:W0:Y:S01]  /*18c0*/  LDS R4, [R36+0x2c] ;  /* 0x00002c0024047984 */ /* 0x000e220000000800 */
[----:B--2---:R-:W-:-:S03]  /*18d0*/  FADD R6, R5, R6 ;  /* 0x0000000605067221 */ /* 0x004fc60000000000 */
[----:B------:R-:W2:Y:S01]  /*18e0*/  LDS R5, [R36+0x30] ;  /* 0x0000300024057984 */ /* 0x000ea20000000800 */
[----:B---3--:R-:W-:-:S03]  /*18f0*/  FADD R9, R6, R9 ;  /* 0x0000000906097221 */ /* 0x008fc60000000000 */
[----:B------:R-:W3:Y:S01]  /*1900*/  LDS R6, [R36+0x34] ;  /* 0x0000340024067984 */ /* 0x000ee20000000800 */
[----:B----4-:R-:W-:-:S03]  /*1910*/  FADD R9, R9, R8 ;  /* 0x0000000809097221 */ /* 0x010fc60000000000 */
[----:B------:R-:W4:Y:S01]  /*1920*/  LDS R8, [R36+0x38] ;  /* 0x0000380024087984 */ /* 0x000f220000000800 */
[----:B-----5:R-:W-:-:S03]  /*1930*/  FADD R9, R9, R10 ;  /* 0x0000000a09097221 */ /* 0x020fc60000000000 */
[----:B------:R-:W5:Y:S01]  /*1940*/  LDS R10, [R36+0x3c] ;  /* 0x00003c00240a7984 */ /* 0x000f620000000800 */
[----:B------:R-:W-:-:S04]  /*1950*/  FADD R9, R9, R12 ;  /* 0x0000000c09097221 */ /* 0x000fc80000000000 */
[----:B------:R-:W-:-:S04]  /*1960*/  FADD R14, R9, R14 ;  /* 0x0000000e090e7221 */ /* 0x000fc80000000000 */
[----:B------:R-:W-:Y:S01]  /*1970*/  FADD R14, R14, R7 ;  /* 0x000000070e0e7221 */ /* 0x000fe20000000000 */
[----:B------:R-:W-:-:S03]  /*1980*/  IMAD R7, R33, 0x4, R16 ;  /* 0x0000000421077824 */ /* 0x000fc600078e0210 */
[----:B------:R-:W-:Y:S01]  /*1990*/  FADD R3, R14, R3 ;  /* 0x000000030e037221 */ /* 0x000fe20000000000 */
[----:B------:R-:W-:-:S03]  /*19a0*/  IMAD R34, R7, 0x4, R36 ;  /* 0x0000000407227824 */ /* 0x000fc600078e0224 */
[----:B-1----:R-:W-:Y:S02]  /*19b0*/  FADD R3, R3, R0 ;  /* 0x0000000003037221 */ /* 0x002fe40000000000 */
[----:B------:R1:W1:Y:S02]  /*19c0*/  LDS R19, [R34+0x40] ;  /* 0x0000400022137984 */ /* 0x0002640000000800 */
[----:B0-----:R-:W-:-:S04]  /*19d0*/  FADD R4, R3, R4 ;  /* 0x0000000403047221 */ /* 0x001fc80000000000 */
[----:B--2---:R-:W-:-:S04]  /*19e0*/  FADD R5, R4, R5 ;  /* 0x0000000504057221 */ /* 0x004fc80000000000 */
[----:B---3--:R-:W-:-:S04]  /*19f0*/  FADD R5, R5, R6 ;  /* 0x0000000605057221 */ /* 0x008fc80000000000 */
[----:B----4-:R-:W-:-:S04]  /*1a00*/  FADD R5, R5, R8 ;  /* 0x0000000805057221 */ /* 0x010fc80000000000 */
[----:B-----5:R-:W-:-:S04]  /*1a10*/  FADD R0, R5, R10 ;  /* 0x0000000a05007221 */ /* 0x020fc80000000000 */
[----:B------:R-:W-:Y:S01]  /*1a20*/  VIADD R4, R0, 0xf3000000 ;  /* 0xf300000000047836 */ /* 0x000fe20000000000 */
[----:B------:R0:W2:Y:S04]  /*1a30*/  MUFU.RSQ R3, R0 ;  /* 0x0000000000037308 */ /* 0x0000a80000001400 */
[----:B------:R-:W-:-:S13]  /*1a40*/  ISETP.GT.U32.AND P1, PT, R4, 0x727fffff, PT ;  /* 0x727fffff0400780c */ /* 0x000fda0003f24070 */
[----:B012---:R-:W-:Y:S05]  /*1a50*/  @!P1 BRA `(.L_x_67) ;  /* 0x0000000000109947 */ /* 0x007fea0003800000 */
[----:B------:R-:W-:-:S07]  /*1a60*/  MOV R8, 0x1a80 ;  /* 0x00001a8000087802 */ /* 0x000fce0000000f00 */
[----:B------:R-:W-:Y:S05]  /*1a70*/  CALL.REL.NOINC `($__internal_0_$__cuda_sm20_sqrt_rn_f32_slowpath) ;  /* 0x0000002800687944 */ /* 0x000fea0003c00000 */
[----:B------:R-:W-:Y:S01]  /*1a80*/  MOV R22, R3 ;  /* 0x0000000300167202 */ /* 0x000fe20000000f00 */
[----:B------:R-:W-:Y:S06]  /*1a90*/  BRA `(.L_x_68) ;  /* 0x0000000000107947 */ /* 0x000fec0003800000 */
.L_x_67:
[----:B------:R-:W-:Y:S01]  /*1aa0*/  FMUL.FTZ R5, R0, R3 ;  /* 0x0000000300057220 */ /* 0x000fe20000410000 */
[----:B------:R-:W-:-:S03]  /*1ab0*/  FMUL.FTZ R3, R3, 0.5 ;  /* 0x3f00000003037820 */ /* 0x000fc60000410000 */
[----:B------:R-:W-:-:S04]  /*1ac0*/  FFMA R0, -R5, R5, R0 ;  /* 0x0000000505007223 */ /* 0x000fc80000000100 */
[----:B------:R-:W-:-:S07]  /*1ad0*/  FFMA R22, R0, R3, R5 ;  /* 0x0000000300167223 */ /* 0x000fce0000000005 */
.L_x_68:
[----:B------:R-:W-:Y:S05]  /*1ae0*/  BSYNC.RECONVERGENT B0 ;  /* 0x0000000000007941 */ /* 0x000fea0003800200 */
.L_x_66:
[----:B------:R-:W-:Y:S01]  /*1af0*/  IMAD.MOV.U32 R0, RZ, RZ, 0x3f800000 ;  /* 0x3f800000ff007424 */ /* 0x000fe200078e00ff */
[----:B------:R-:W-:Y:S01]  /*1b00*/  FSETP.GEU.AND P1, PT, R19, RZ, PT ;  /* 0x000000ff1300720b */ /* 0x000fe20003f2e000 */
[----:B------:R-:W0:Y:S01]  /*1b10*/  MUFU.RCP R3, R22 ;  /* 0x0000001600037308 */ /* 0x000e220000001000 */
[----:B------:R-:W-:Y:S02]  /*1b20*/  BSSY.RECONVERGENT B0, `(.L_x_69) ;  /* 0x000000e000007945 */ /* 0x000fe40003800200 */
[----:B------:R-:W-:-:S05]  /*1b30*/  FSEL R0, R0, -1, P1 ;  /* 0xbf80000000007808 */ /* 0x000fca0000800000 */
[----:B------:R-:W-:-:S04]  /*1b40*/  FFMA R35, R0, R22, R19 ;  /* 0x0000001600237223 */ /* 0x000fc80000000013 */
[----:B------:R-:W-:-:S04]  /*1b50*/  FMUL R0, R0, R35 ;  /* 0x0000002300007220 */ /* 0x000fc80000400000 */
[----:B------:R-:W1:Y:S01]  /*1b60*/  FCHK P1, R0, R22 ;  /* 0x0000001600007302 */ /* 0x000e620000020000 */
[----:B0-----:R-:W-:-:S04]  /*1b70*/  FFMA R4, R3, -R22, 1 ;  /* 0x3f80000003047423 */ /* 0x001fc80000000816 */
[----:B------:R-:W-:-:S04]  /*1b80*/  FFMA R3, R3, R4, R3 ;  /* 0x0000000403037223 */ /* 0x000fc80000000003 */
[----:B------:R-:W-:-:S04]  /*1b90*/  FFMA R23, R0, R3, RZ ;  /* 0x0000000300177223 */ /* 0x000fc800000000ff */
[----:B------:R-:W-:-:S04]  /*1ba0*/  FFMA R4, R23, -R22, R0 ;  /* 0x8000001617047223 */ /* 0x000fc80000000000 */
[----:B------:R-:W-:Y:S01]  /*1bb0*/  FFMA R23, R3, R4, R23 ;  /* 0x0000000403177223 */ /* 0x000fe20000000017 */
[----:B-1----:R-:W-:Y:S06]  /*1bc0*/  @!P1 BRA `(.L_x_70) ;  /* 0x00000000000c9947 */ /* 0x002fec0003800000 */
[----:B------:R-:W-:-:S07]  /*1bd0*/  MOV R4, 0x1bf0 ;  /* 0x00001bf000047802 */ /* 0x000fce0000000f00 */
[----:B------:R-:W-:Y:S05]  /*1be0*/  CALL.REL.NOINC `($__internal_1_$__cuda_sm3x_div_rn_noftz_f32_slowpath) ;  /* 0x0000002800647944 */ /* 0x000fea0003c00000 */
[----:B------:R-:W-:-:S07]  /*1bf0*/  IMAD.MOV.U32 R23, RZ, RZ, R0 ;  /* 0x000000ffff177224 */ /* 0x000fce00078e0000 */
.L_x_70:
[----:B------:R-:W-:Y:S05]  /*1c00*/  BSYNC.RECONVERGENT B0 ;  /* 0x0000000000007941 */ /* 0x000fea0003800200 */
.L_x_69:
[----:B------:R-:W-:Y:S04]  /*1c10*/  BSSY.RECONVERGENT B6, `(.L_x_71) ;  /* 0x000002d000067945 */ /* 0x000fe80003800200 */
[----:B------:R-:W-:Y:S05]  /*1c20*/  @P0 BRA `(.L_x_72) ;  /* 0x0000000000ac0947 */ /* 0x000fea0003800000 */
[----:B------:R-:W-:Y:S01]  /*1c30*/  MOV R8, 0x0 ;  /* 0x0000000000087802 */ /* 0x000fe20000000f00 */
[----:B------:R-:W0:Y:S01]  /*1c40*/  LDCU.64 UR4, c[0x4][0x38] ;  /* 0x01000700ff0477ac */ /* 0x000e220008000a00 */
[----:B------:R-:W-:-:S04]  /*1c50*/  CS2R R6, SRZ ;  /* 0x0000000000067805 */ /* 0x000fc8000001ff00 */
[----:B------:R-:W1:Y:S01]  /*1c60*/  LDC.64 R8, c[0x4][R8] ;  /* 0x0100000008087b82 */ /* 0x000e620000000a00 */
[----:B0-----:R-:W-:Y:S01]  /*1c70*/  IMAD.U32 R4, RZ, RZ, UR4 ;  /* 0x00000004ff047e24 */ /* 0x001fe2000f8e00ff */
[----:B------:R-:W-:-:S07]  /*1c80*/  MOV R5, UR5 ;  /* 0x0000000500057c02 */ /* 0x000fce0008000f00 */
[----:B------:R-:W-:-:S07]  /*1c90*/  LEPC R20, `(.L_x_73) ;  /* 0x000000001014794e */ /* 0x000fce0000000000 */
[----:B-1----:R-:W-:Y:S05]  /*1ca0*/  CALL.ABS.NOINC R8 ;  /* 0x0000000008007343 */ /* 0x002fea0003c00000 */
.L_x_73:
[----:B------:R-:W0:Y:S01]  /*1cb0*/  LDCU UR4, c[0x0][0x2f8] ;  /* 0x00005f00ff0477ac */ /* 0x000e220008000800 */
[----:B------:R-:W1:Y:S01]  /*1cc0*/  F2F.F64.F32 R10, R19 ;  /* 0x00000013000a7310 */ /* 0x000e620000201800 */
[----:B------:R-:W-:Y:S02]  /*1cd0*/  IADD3 R24, P0, PT, R18, 0x8, RZ ;  /* 0x0000000812187810 */ /* 0x000fe40007f1e0ff */
[----:B------:R-:W-:-:S03]  /*1ce0*/  MOV R25, 0x0 ;  /* 0x0000000000197802 */ /* 0x000fc60000000f00 */
[----:B------:R-:W-:Y:S01]  /*1cf0*/  IMAD.X R27, RZ, RZ, R2, P0 ;  /* 0x000000ffff1b7224 */ /* 0x000fe200000e0602 */
[----:B------:R2:W3:Y:S01]  /*1d00*/  LDC.64 R8, c[0x4][R25] ;  /* 0x0100000019087b82 */ /* 0x0004e20000000a00 */
[----:B------:R-:W-:Y:S02]  /*1d10*/  IMAD.MOV.U32 R6, RZ, RZ, R24 ;  /* 0x000000ffff067224 */ /* 0x000fe400078e0018 */
[----:B------:R-:W-:Y:S02]  /*1d20*/  IMAD.MOV.U32 R7, RZ, RZ, R27 ;  /* 0x000000ffff077224 */ /* 0x000fe400078e001b */
[----:B0-----:R-:W-:Y:S01]  /*1d30*/  VIADD R26, R24, -UR4 ;  /* 0x80000004181a7c36 */ /* 0x001fe20008000000 */
[----:B------:R-:W0:Y:S04]  /*1d40*/  LDCU.64 UR4, c[0x4][0x40] ;  /* 0x01000800ff0477ac */ /* 0x000e280008000a00 */
[----:B-1----:R2:W-:Y:S01]  /*1d50*/  STL.64 [R26], R10 ;  /* 0x0000000a1a007387 */ /* 0x0025e20000100a00 */
[----:B0-----:R-:W-:Y:S01]  /*1d60*/  IMAD.U32 R4, RZ, RZ, UR4 ;  /* 0x00000004ff047e24 */ /* 0x001fe2000f8e00ff */
[----:B--2---:R-:W-:-:S07]  /*1d70*/  MOV R5, UR5 ;  /* 0x0000000500057c02 */ /* 0x004fce0008000f00 */
[----:B------:R-:W-:-:S07]  /*1d80*/  LEPC R20, `(.L_x_74) ;  /* 0x000000001014794e */ /* 0x000fce0000000000 */
[----:B---3--:R-:W-:Y:S05]  /*1d90*/  CALL.ABS.NOINC R8 ;  /* 0x0000000008007343 */ /* 0x008fea0003c00000 */
.L_x_74:
[----:B------:R-:W0:Y:S01]  /*1da0*/  F2F.F64.F32 R10, R22 ;  /* 0x00000016000a7310 */ /* 0x000e220000201800 */
[----:B------:R1:W2:Y:S01]  /*1db0*/  LDC.64 R8, c[0x4][R25] ;  /* 0x0100000019087b82 */ /* 0x0002a20000000a00 */
[----:B------:R-:W3:Y:S01]  /*1dc0*/  LDCU.64 UR4, c[0x4][0x48] ;  /* 0x01000900ff0477ac */ /* 0x000ee20008000a00 */
[----:B------:R-:W-:Y:S02]  /*1dd0*/  IMAD.MOV.U32 R6, RZ, RZ, R24 ;  /* 0x000000ffff067224 */ /* 0x000fe400078e0018 */
[----:B------:R-:W-:Y:S01]  /*1de0*/  IMAD.MOV.U32 R7, RZ, RZ, R27 ;  /* 0x000000ffff077224 */ /* 0x000fe200078e001b */
[----:B0-----:R1:W-:Y:S01]  /*1df0*/  STL.64 [R26], R10 ;  /* 0x0000000a1a007387 */ /* 0x0013e20000100a00 */
[----:B---3--:R-:W-:Y:S01]  /*1e00*/  IMAD.U32 R4, RZ, RZ, UR4 ;  /* 0x00000004ff047e24 */ /* 0x008fe2000f8e00ff */
[----:B------:R-:W-:-:S07]  /*1e10*/  MOV R5, UR5 ;  /* 0x0000000500057c02 */ /* 0x000fce0008000f00 */
[----:B------:R-:W-:-:S07]  /*1e20*/  LEPC R20, `(.L_x_75) ;  /* 0x000000001014794e */ /* 0x000fce0000000000 */
[----:B-12---:R-:W-:Y:S05]  /*1e30*/  CALL.ABS.NOINC R8 ;  /* 0x0000000008007343 */ /* 0x006fea0003c00000 */
.L_x_75:
        /* <DEDUP_REMOVED lines=10> */
.L_x_72:
[----:B------:R-:W-:Y:S05]  /*1ee0*/  BSYNC.RECONVERGENT B6 ;  /* 0x0000000000067941 */ /* 0x000fea0003800200 */
.L_x_71:
[----:B------:R-:W-:-:S13]  /*1ef0*/  ISETP.GE.AND P0, PT, R16, R17, PT ;  /* 0x000000111000720c */ /* 0x000fda0003f06270 */
[----:B------:R-:W-:Y:S05]  /*1f00*/  @P0 BRA `(.L_x_76) ;  /* 0x0000000000940947 */ /* 0x000fea0003800000 */
[----:B------:R-:W0:Y:S01]  /*1f10*/  LDC.64 R6, c[0x0][0x388] ;  /* 0x0000e200ff067b82 */ /* 0x000e220000000a00 */
[----:B------:R-:W-:Y:S01]  /*1f20*/  IMAD.MOV.U32 R0, RZ, RZ, 0x3f800000 ;  /* 0x3f800000ff007424 */ /* 0x000fe200078e00ff */
[----:B------:R-:W-:Y:S02]  /*1f30*/  FSETP.GEU.AND P0, PT, R19, RZ, PT ;  /* 0x000000ff1300720b */ /* 0x000fe40003f0e000 */
[----:B------:R-:W-:Y:S02]  /*1f40*/  MOV R8, R16 ;  /* 0x0000001000087202 */ /* 0x000fe40000000f00 */
[----:B------:R-:W-:-:S05]  /*1f50*/  FSEL R9, R0, -1, P0 ;  /* 0xbf80000000097808 */ /* 0x000fca0000000000 */
[----:B------:R-:W-:Y:S01]  /*1f60*/  FMUL R9, R9, -R22 ;  /* 0x8000001609097220 */ /* 0x000fe20000400000 */
[----:B0-----:R-:W-:-:S07]  /*1f70*/  IMAD.WIDE.U32 R6, R33, 0x4, R6 ;  /* 0x0000000421067825 */ /* 0x001fce00078e0006 */
.L_x_81:
[--C-:B------:R-:W-:Y:S01]  /*1f80*/  IMAD.IADD R0, R29, 0x1, R8.reuse ;  /* 0x000000011d007824 */ /* 0x100fe200078e0208 */
[----:B------:R-:W-:Y:S01]  /*1f90*/  BSSY.RECONVERGENT B0, `(.L_x_77) ;  /* 0x000001b000007945 */ /* 0x000fe20003800200 */
[----:B------:R-:W-:-:S03]  /*1fa0*/  IMAD.IADD R8, R28, 0x1, R8 ;  /* 0x000000011c087824 */ /* 0x000fc600078e0208 */
[----:B------:R-:W-:Y:S02]  /*1fb0*/  ISETP.NE.AND P1, PT, R0, R16, PT ;  /* 0x000000100000720c */ /* 0x000fe40003f25270 */
[----:B------:R-:W-:-:S11]  /*1fc0*/  ISETP.GE.AND P0, PT, R8, R17, PT ;  /* 0x000000110800720c */ /* 0x000fd60003f06270 */
[----:B0-----:R0:W-:Y:S04]  /*1fd0*/  @!P1 STG.E desc[UR36][R6.64], R23 ;  /* 0x0000001706009986 */ /* 0x0011e8000c101924 */
[----:B------:R0:W-:Y:S01]  /*1fe0*/  @!P1 STS [R34+0x40], R9 ;  /* 0x0000400922009388 */ /* 0x0001e20000000800 */
[----:B-1----:R-:W-:Y:S05]  /*1ff0*/  @!P1 BRA `(.L_x_78) ;  /* 0x0000000000509947 */ /* 0x002fea0003800000 */
[----:B------:R-:W-:-:S13]  /*2000*/  ISETP.GE.AND P1, PT, R0, R17, PT ;  /* 0x000000110000720c */ /* 0x000fda0003f26270 */
[----:B------:R-:W-:Y:S05]  /*2010*/  @P1 BRA `(.L_x_78) ;  /* 0x0000000000481947 */ /* 0x000fea0003800000 */
[----:B------:R-:W-:Y:S01]  /*2020*/  IMAD R3, R33, 0x4, R0 ;  /* 0x0000000421037824 */ /* 0x000fe200078e0200 */
[----:B------:R-:W1:Y:S01]  /*2030*/  MUFU.RCP R4, R35 ;  /* 0x0000002300047308 */ /* 0x000e620000001000 */
[----:B------:R-:W-:Y:S03]  /*2040*/  BSSY.RECONVERGENT B1, `(.L_x_79) ;  /* 0x000000e000017945 */ /* 0x000fe60003800200 */
[----:B------:R-:W-:-:S05]  /*2050*/  LEA R3, R3, R36, 0x2 ;  /* 0x0000002403037211 */ /* 0x000fca00078e10ff */
[----:B------:R-:W2:Y:S01]  /*2060*/  LDS R0, [R3+0x40] ;  /* 0x0000400003007984 */ /* 0x000ea20000000800 */
[----:B-1----:R-:W-:-:S04]  /*2070*/  FFMA R5, -R35, R4, 1 ;  /* 0x3f80000023057423 */ /* 0x002fc80000000104 */
[----:B------:R-:W-:Y:S01]  /*2080*/  FFMA R5, R4, R5, R4 ;  /* 0x0000000504057223 */ /* 0x000fe20000000004 */
[----:B--2---:R-:W1:Y:S03]  /*2090*/  FCHK P1, R0, R35 ;  /* 0x0000002300007302 */ /* 0x004e660000020000 */
[----:B------:R-:W-:-:S04]  /*20a0*/  FFMA R4, R0, R5, RZ ;  /* 0x0000000500047223 */ /* 0x000fc800000000ff */
[----:B------:R-:W-:-:S04]  /*20b0*/  FFMA R10, -R35, R4, R0 ;  /* 0x00000004230a7223 */ /* 0x000fc80000000100 */
[----:B------:R-:W-:Y:S01]  /*20c0*/  FFMA R4, R5, R10, R4 ;  /* 0x0000000a05047223 */ /* 0x000fe20000000004 */
[----:B-1----:R-:W-:Y:S06]  /*20d0*/  @!P1 BRA `(.L_x_80) ;  /* 0x0000000000109947 */ /* 0x002fec0003800000 */
[----:B------:R-:W-:Y:S01]  /*20e0*/  IMAD.MOV.U32 R22, RZ, RZ, R35 ;  /* 0x000000ffff167224 */ /* 0x000fe200078e0023 */
[----:B------:R-:W-:-:S07]  /*20f0*/  MOV R4, 0x2110 ;  /* 0x0000211000047802 */ /* 0x000fce0000000f00 */
[----:B0-----:R-:W-:Y:S05]  /*2100*/  CALL.REL.NOINC `($__internal_1_$__cuda_sm3x_div_rn_noftz_f32_slowpath) ;  /* 0x00000024001c7944 */ /* 0x001fea0003c00000 */
[----:B------:R-:W-:-:S07]  /*2110*/  IMAD.MOV.U32 R4, RZ, RZ, R0 ;  /* 0x000000ffff047224 */ /* 0x000fce00078e0000 */
.L_x_80:
[----:B------:R-:W-:Y:S05]  /*2120*/  BSYNC.RECONVERGENT B1 ;  /* 0x0000000000017941 */ /* 0x000fea0003800200 */
.L_x_79:
[----:B------:R1:W-:Y:S02]  /*2130*/  STS [R3+0x40], R4 ;  /* 0x0000400403007388 */ /* 0x0003e40000000800 */
.L_x_78:
[----:B------:R-:W-:Y:S05]  /*2140*/  BSYNC.RECONVERGENT B0 ;  /* 0x0000000000007941 */ /* 0x000fea0003800200 */
.L_x_77:
[----:B------:R-:W-:Y:S05]  /*2150*/  @!P0 BRA `(.L_x_81) ;  /* 0xfffffffc00888947 */ /* 0x000fea000383ffff */
.L_x_76:
[----:B------:R-:W-:Y:S01]  /*2160*/  ISETP.NE.AND P0, PT, R37, RZ, PT ;  /* 0x000000ff2500720c */ /* 0x000fe20003f05270 */
[----:B------:R-:W-:Y:S05]  /*2170*/  WARPSYNC.ALL ;  /* 0x0000000000007948 */ /* 0x000fea0003800000 */
[----:B------:R-:W-:Y:S07]  /*2180*/  BAR.SYNC.DEFER_BLOCKING 0x0 ;  /* 0x0000000000007b1d */ /* 0x000fee0000010000 */
[----:B------:R-:W-:Y:S05]  /*2190*/  @P0 BRA `(.L_x_82) ;  /* 0x0000000800500947 */ /* 0x000fea0003800000 */
[----:B------:R-:W-:Y:S02]  /*21a0*/  HFMA2 R8, -RZ, RZ, 0, 0 ;  /* 0x00000000ff087431 */ /* 0x000fe400000001ff */
[----:B0-----:R-:W-:Y:S01]  /*21b0*/  IMAD R7, R33, 0x10, R36 ;  /* 0x0000001021077824 */ /* 0x001fe200078e0224 */
[----:B------:R-:W0:Y:S01]  /*21c0*/  LDCU UR4, c[0x0][0x398] ;  /* 0x00007300ff0477ac */ /* 0x000e220008000800 */
[----:B------:R-:W2:Y:S05]  /*21d0*/  LDCU.64 UR6, c[0x0][0x3a0] ;  /* 0x00007400ff0677ac */ /* 0x000eaa0008000a00 */
.L_x_90:
[----:B------:R-:W-:Y:S01]  /*21e0*/  IMAD.IADD R0, R29, 0x1, R8 ;  /* 0x000000011d007824 */ /* 0x000fe200078e0208 */
[----:B------:R-:W-:Y:S04]  /*21f0*/  BSSY.RECONVERGENT B0, `(.L_x_83) ;  /* 0x000008a000007945 */ /* 0x000fe80003800200 */
[----:B------:R-:W-:-:S13]  /*2200*/  ISETP.GT.U32.AND P0, PT, R0, 0x3, PT ;  /* 0x000000030000780c */ /* 0x000fda0003f04070 */
[----:B---3--:R-:W-:Y:S05]  /*2210*/  @P0 BRA `(.L_x_84) ;  /* 0x00000008001c0947 */ /* 0x008fea0003800000 */
[C---:B------:R-:W-:Y:S01]  /*2220*/  ISETP.NE.AND P0, PT, R0.reuse, R16, PT ;  /* 0x000000100000720c */ /* 0x040fe20003f05270 */
[----:B------:R-:W-:Y:S01]  /*2230*/  BSSY.RECONVERGENT B1, `(.L_x_85) ;  /* 0x0000009000017945 */ /* 0x000fe20003800200 */
[----:B------:R-:W-:Y:S02]  /*2240*/  IMAD R9, R0, 0x4, R7 ;  /* 0x0000000400097824 */ /* 0x000fe400078e0207 */
[----:B------:R-:W-:-:S09]  /*2250*/  FADD R10, -R23, -RZ ;  /* 0x800000ff170a7221 */ /* 0x000fd20000000100 */
[----:B------:R-:W-:Y:S05]  /*2260*/  @!P0 BRA `(.L_x_86) ;  /* 0x0000000000148947 */ /* 0x000fea0003800000 */
[----:B------:R-:W-:Y:S01]  /*2270*/  ISETP.GE.U32.AND P0, PT, R0, R17, PT ;  /* 0x000000110000720c */ /* 0x000fe20003f06070 */
[----:B------:R-:W-:-:S03]  /*2280*/  IMAD.MOV.U32 R10, RZ, RZ, RZ ;  /* 0x000000ffff0a7224 */ /* 0x000fc600078e00ff */
[----:B------:R-:W-:-:S13]  /*2290*/  ISETP.LE.OR P0, PT, R0, R16, P0 ;  /* 0x000000100000720c */ /* 0x000fda0000703670 */
[----:B------:R-:W3:Y:S02]  /*22a0*/  @!P0 LDS R0, [R9+0x40] ;  /* 0x0000400009008984 */ /* 0x000ee40000000800 */
[----:B---3--:R-:W-:-:S07]  /*22b0*/  @!P0 FMUL R10, R0, -R23 ;  /* 0x80000017000a8220 */ /* 0x008fce0000400000 */
.L_x_86:
[----:B0-2---:R-:W-:Y:S05]  /*22c0*/  BSYNC.RECONVERGENT B1 ;  /* 0x0000000000017941 */ /* 0x005fea0003800200 */
.L_x_85:
[----:B------:R-:W-:Y:S01]  /*22d0*/  UIADD3 UR5, UPT, UPT, UR4, -0x4, URZ ;  /* 0xfffffffc04057890 */ /* 0x000fe2000fffe0ff */
[----:B------:R-:W-:-:S03]  /*22e0*/  LEA R5, R8, R31, 0x2 ;  /* 0x0000001f08057211 */ /* 0x000fc600078e10ff */
[----:B------:R-:W-:-:S04]  /*22f0*/  UISETP.NE.AND UP0, UPT, UR5, UR6, UPT ;  /* 0x000000060500728c */ /* 0x000fc8000bf05270 */
[----:B------:R-:W-:-:S09]  /*2300*/  UISETP.LT.OR UP0, UPT, UR7, UR6, UP0 ;  /* 0x000000060700728c */ /* 0x000fd20008701670 */
[----:B------:R-:W-:Y:S05]  /*2310*/  BRA.U UP0, `(.L_x_87) ;  /* 0x0000000100ac7547 */ /* 0x000fea000b800000 */
[C---:B------:R-:W-:Y:S01]  /*2320*/  ISETP.GT.AND P2, PT, R16.reuse, -0x1, PT ;  /* 0xffffffff1000780c */ /* 0x040fe20003f44270 */
[----:B------:R-:W-:Y:S01]  /*2330*/  LDS R5, [R5+0x60] ;  /* 0x0000600005057984 */ /* 0x000fe20000000800 */
[----:B------:R-:W-:Y:S02]  /*2340*/  ISETP.NE.AND P1, PT, R16, RZ, PT ;  /* 0x000000ff1000720c */ /* 0x000fe40003f25270 */
[C---:B------:R-:W-:Y:S02]  /*2350*/  ISETP.GT.AND P0, PT, R32.reuse, RZ, PT ;  /* 0x000000ff2000720c */ /* 0x040fe40003f04270 */
[----:B------:R-:W-:Y:S02]  /*2360*/  FSEL R11, RZ, 1, P1 ;  /* 0x3f800000ff0b7808 */ /* 0x000fe40000800000 */
[----:B------:R-:W-:Y:S02]  /*2370*/  ISETP.NE.AND P1, PT, R32, 0x1, PT ;  /* 0x000000012000780c */ /* 0x000fe40003f25270 */
[----:B------:R-:W-:-:S02]  /*2380*/  ISETP.GT.AND P3, PT, R16, RZ, PT ;  /* 0x000000ff1000720c */ /* 0x000fc40003f64270 */
[----:B------:R-:W-:Y:S01]  /*2390*/  FSEL R0, RZ, 1, P1 ;  /* 0x3f800000ff007808 */ /* 0x000fe20000800000 */
[----:B------:R-:W-:Y:S01]  /*23a0*/  @!P2 LDS R11, [R7+0x40] ;  /* 0x00004000070ba984 */ /* 0x000fe20000000800 */
[----:B------:R-:W-:Y:S02]  /*23b0*/  ISETP.NE.AND P2, PT, R16, 0x1, PT ;  /* 0x000000011000780c */ /* 0x000fe40003f45270 */
[C---:B------:R-:W-:Y:S02]  /*23c0*/  ISETP.GE.AND P1, PT, R32.reuse, RZ, PT ;  /* 0x000000ff2000720c */ /* 0x040fe40003f26270 */
[----:B------:R-:W-:Y:S01]  /*23d0*/  FSEL R12, RZ, 1, P2 ;  /* 0x3f800000ff0c7808 */ /* 0x000fe20001000000 */
[----:B------:R-:W0:Y:S01]  /*23e0*/  @!P0 LDS R0, [R36+0x44] ;  /* 0x0000440024008984 */ /* 0x000e220000000800 */
[C---:B------:R-:W-:Y:S02]  /*23f0*/  ISETP.GT.AND P0, PT, R32.reuse, 0x1, PT ;  /* 0x000000012000780c */ /* 0x040fe40003f04270 */
[----:B------:R-:W-:-:S02]  /*2400*/  ISETP.NE.AND P2, PT, R32, RZ, PT ;  /* 0x000000ff2000720c */ /* 0x000fc40003f45270 */
[----:B------:R-:W-:Y:S01]  /*2410*/  @!P3 LDS R12, [R7+0x44] ;  /* 0x00004400070cb984 */ /* 0x000fe20000000800 */
[----:B------:R-:W-:Y:S02]  /*2420*/  ISETP.NE.AND P3, PT, R32, 0x2, PT ;  /* 0x000000022000780c */ /* 0x000fe40003f65270 */
[----:B------:R-:W-:Y:S02]  /*2430*/  FSEL R6, RZ, 1, P2 ;  /* 0x3f800000ff067808 */ /* 0x000fe40001000000 */
[C---:B------:R-:W-:Y:S02]  /*2440*/  ISETP.GT.AND P2, PT, R16.reuse, 0x1, PT ;  /* 0x000000011000780c */ /* 0x040fe40003f44270 */
[----:B-1----:R-:W-:Y:S02]  /*2450*/  FSEL R3, RZ, 1, P3 ;  /* 0x3f800000ff037808 */ /* 0x002fe40001800000 */
[----:B------:R-:W-:Y:S01]  /*2460*/  ISETP.NE.AND P3, PT, R16, 0x2, PT ;  /* 0x000000021000780c */ /* 0x000fe20003f65270 */
[----:B------:R-:W1:Y:S01]  /*2470*/  @!P1 LDS R6, [R36+0x40] ;  /* 0x0000400024069984 */ /* 0x000e620000000800 */
[----:B------:R-:W-:-:S02]  /*2480*/  ISETP.GT.AND P1, PT, R32, 0x2, PT ;  /* 0x000000022000780c */ /* 0x000fc40003f24270 */
[----:B------:R-:W-:Y:S01]  /*2490*/  FSEL R13, RZ, 1, P3 ;  /* 0x3f800000ff0d7808 */ /* 0x000fe20001800000 */
[----:B------:R-:W2:Y:S01]  /*24a0*/  @!P0 LDS R3, [R36+0x48] ;  /* 0x0000480024038984 */ /* 0x000ea20000000800 */
[----:B------:R-:W-:Y:S02]  /*24b0*/  ISETP.GE.U32.AND P0, PT, R17, 0x4, PT ;  /* 0x000000041100780c */ /* 0x000fe40003f06070 */
[----:B------:R-:W-:Y:S02]  /*24c0*/  ISETP.NE.AND P3, PT, R32, 0x3, PT ;  /* 0x000000032000780c */ /* 0x000fe40003f65270 */
[C---:B------:R-:W-:Y:S01]  /*24d0*/  ISETP.GT.OR P0, PT, R16.reuse, 0x2, !P0 ;  /* 0x000000021000780c */ /* 0x040fe20004704670 */
[----:B------:R-:W3:Y:S01]  /*24e0*/  @!P2 LDS R13, [R7+0x48] ;  /* 0x00004800070da984 */ /* 0x000ee20000000800 */
[----:B------:R-:W-:Y:S02]  /*24f0*/  FSEL R4, RZ, 1, P3 ;  /* 0x3f800000ff047808 */ /* 0x000fe40001800000 */
[----:B------:R-:W-:-:S04]  /*2500*/  ISETP.NE.AND P2, PT, R16, 0x3, PT ;  /* 0x000000031000780c */ /* 0x000fc80003f45270 */
[----:B------:R-:W-:Y:S01]  /*2510*/  FSEL R14, RZ, 1, P2 ;  /* 0x3f800000ff0e7808 */ /* 0x000fe20001000000 */
[----:B------:R-:W4:Y:S05]  /*2520*/  @!P1 LDS R4, [R36+0x4c] ;  /* 0x00004c0024049984 */ /* 0x000f2a0000000800 */
[----:B------:R-:W5:Y:S01]  /*2530*/  @!P0 LDS R14, [R7+0x4c] ;  /* 0x00004c00070e8984 */ /* 0x000f620000000800 */
[C---:B0-----:R-:W-:Y:S01]  /*2540*/  FFMA R0, R5.reuse, R0, RZ ;  /* 0x0000000005007223 */ /* 0x041fe200000000ff */
[----:B-1----:R-:W-:-:S04]  /*2550*/  FFMA R6, R5, R6, RZ ;  /* 0x0000000605067223 */ /* 0x002fc800000000ff */
[----:B------:R-:W-:Y:S01]  /*2560*/  FFMA R11, R6, R11, RZ ;  /* 0x0000000b060b7223 */ /* 0x000fe200000000ff */
[----:B--2---:R-:W-:-:S03]  /*2570*/  FFMA R3, R5, R3, RZ ;  /* 0x0000000305037223 */ /* 0x004fc600000000ff */
[----:B------:R-:W-:-:S04]  /*2580*/  FFMA R0, R0, R12, R11 ;  /* 0x0000000c00007223 */ /* 0x000fc8000000000b */
[----:B---3--:R-:W-:Y:S01]  /*2590*/  FFMA R13, R3, R13, R0 ;  /* 0x0000000d030d7223 */ /* 0x008fe20000000000 */
[----:B----4-:R-:W-:-:S04]  /*25a0*/  FFMA R4, R5, R4, RZ ;  /* 0x0000000405047223 */ /* 0x010fc800000000ff */
[----:B-----5:R-:W-:Y:S01]  /*25b0*/  FFMA R13, R4, R14, R13 ;  /* 0x0000000e040d7223 */ /* 0x020fe2000000000d */
[----:B------:R-:W-:Y:S06]  /*25c0*/  BRA `(.L_x_88) ;  /* 0x0000000400287947 */ /* 0x000fec0003800000 */
.L_x_87:
[----:B------:R-:W-:-:S13]  /*25d0*/  ISETP.NE.AND P0, PT, R39, RZ, PT ;  /* 0x000000ff2700720c */ /* 0x000fda0003f05270 */
[----:B------:R-:W-:Y:S05]  /*25e0*/  @P0 BRA `(.L_x_89) ;  /* 0x0000000000ac0947 */ /* 0x000fea0003800000 */
[----:B------:R-:W-:Y:S01]  /*25f0*/  ISETP.NE.AND P1, PT, R38, RZ, PT ;  /* 0x000000ff2600720c */ /* 0x000fe20003f25270 */
[----:B------:R-:W-:Y:S01]  /*2600*/  LDS R5, [R5+0x60] ;  /* 0x0000600005057984 */ /* 0x000fe20000000800 */
[----:B------:R-:W-:Y:S02]  /*2610*/  ISETP.GT.AND P0, PT, R16, -0x1, PT ;  /* 0xffffffff1000780c */ /* 0x000fe40003f04270 */
[----:B------:R-:W-:Y:S02]  /*2620*/  SEL R14, R32, RZ, !P1 ;  /* 0x000000ff200e7207 */ /* 0x000fe40004800000 */
[----:B------:R-:W-:Y:S02]  /*2630*/  ISETP.NE.AND P3, PT, R16, RZ, PT ;  /* 0x000000ff1000720c */ /* 0x000fe40003f65270 */
[----:B------:R-:W-:Y:S02]  /*2640*/  ISETP.NE.AND P1, PT, R14, RZ, PT ;  /* 0x000000ff0e00720c */ /* 0x000fe40003f25270 */
[----:B------:R-:W-:-:S02]  /*2650*/  FSEL R11, RZ, 1, P3 ;  /* 0x3f800000ff0b7808 */ /* 0x000fc40001800000 */
[----:B-1----:R-:W-:Y:S02]  /*2660*/  FSEL R4, RZ, 1, P1 ;  /* 0x3f800000ff047808 */ /* 0x002fe40000800000 */
[----:B------:R-:W-:Y:S02]  /*2670*/  ISETP.GT.AND P1, PT, R14, -0x1, PT ;  /* 0xffffffff0e00780c */ /* 0x000fe40003f24270 */
[C---:B------:R-:W-:Y:S01]  /*2680*/  ISETP.NE.AND P3, PT, R16.reuse, 0x1, PT ;  /* 0x000000011000780c */ /* 0x040fe20003f65270 */
[----:B------:R-:W-:Y:S01]  /*2690*/  @!P0 LDS R11, [R7+0x40] ;  /* 0x00004000070b8984 */ /* 0x000fe20000000800 */
[----:B------:R-:W-:Y:S02]  /*26a0*/  ISETP.GT.AND P2, PT, R16, RZ, PT ;  /* 0x000000ff1000720c */ /* 0x000fe40003f44270 */
[----:B------:R-:W-:Y:S02]  /*26b0*/  ISETP.GT.AND P0, PT, R14, RZ, PT ;  /* 0x000000ff0e00720c */ /* 0x000fe40003f04270 */
[----:B------:R-:W-:-:S02]  /*26c0*/  FSEL R6, RZ, 1, P3 ;  /* 0x3f800000ff067808 */ /* 0x000fc40001800000 */
[----:B------:R-:W-:-:S03]  /*26d0*/  ISETP.NE.AND P3, PT, R14, 0x1, PT ;  /* 0x000000010e00780c */ /* 0x000fc60003f65270 */
[----:B------:R-:W0:Y:S01]  /*26e0*/  @!P1 LDS R4, [R36+0x40] ;  /* 0x0000400024049984 */ /* 0x000e220000000800 */
[----:B------:R-:W-:Y:S02]  /*26f0*/  FSEL R0, RZ, 1, P3 ;  /* 0x3f800000ff007808 */ /* 0x000fe40001800000 */
[----:B------:R-:W-:Y:S01]  /*2700*/  ISETP.NE.AND P3, PT, R16, 0x2, PT ;  /* 0x000000021000780c */ /* 0x000fe20003f65270 */
[----:B------:R-:W-:Y:S01]  /*2710*/  @!P2 LDS R6, [R7+0x44] ;  /* 0x000044000706a984 */ /* 0x000fe20000000800 */
[C---:B------:R-:W-:Y:S02]  /*2720*/  ISETP.GT.AND P1, PT, R14.reuse, 0x1, PT ;  /* 0x000000010e00780c */ /* 0x040fe40003f24270 */
[----:B------:R-:W-:Y:S01]  /*2730*/  FSEL R12, RZ, 1, P3 ;  /* 0x3f800000ff0c7808 */ /* 0x000fe20001800000 */
[----:B------:R-:W1:Y:S01]  /*2740*/  @!P0 LDS R0, [R36+0x44] ;  /* 0x0000440024008984 */ /* 0x000e620000000800 */
[----:B------:R-:W-:Y:S02]  /*2750*/  ISETP.NE.AND P3, PT, R14, 0x2, PT ;  /* 0x000000020e00780c */ /* 0x000fe40003f65270 */
[----:B------:R-:W-:-:S02]  /*2760*/  ISETP.GT.AND P2, PT, R16, 0x1, PT ;  /* 0x000000011000780c */ /* 0x000fc40003f44270 */
[----:B------:R-:W-:Y:S02]  /*2770*/  ISETP.GE.U32.AND P0, PT, R17, 0x4, PT ;  /* 0x000000041100780c */ /* 0x000fe40003f06070 */
[----:B------:R-:W-:Y:S02]  /*2780*/  FSEL R3, RZ, 1, P3 ;  /* 0x3f800000ff037808 */ /* 0x000fe40001800000 */
[C---:B------:R-:W-:Y:S02]  /*2790*/  ISETP.GT.OR P0, PT, R16.reuse, 0x2, !P0 ;  /* 0x000000021000780c */ /* 0x040fe40004704670 */
[----:B------:R-:W-:Y:S02]  /*27a0*/  ISETP.NE.AND P3, PT, R16, 0x3, PT ;  /* 0x000000031000780c */ /* 0x000fe40003f65270 */
[----:B------:R-:W2:Y:S02]  /*27b0*/  @!P1 LDS R3, [R36+0x48] ;  /* 0x0000480024039984 */ /* 0x000ea40000000800 */
[----:B------:R-:W-:-:S02]  /*27c0*/  FSEL R13, RZ, 1, P3 ;  /* 0x3f800000ff0d7808 */ /* 0x000fc40001800000 */
[----:B------:R-:W3:Y:S05]  /*27d0*/  @!P2 LDS R12, [R7+0x48] ;  /* 0x00004800070ca984 */ /* 0x000eea0000000800 */
[----:B------:R-:W4:Y:S01]  /*27e0*/  @!P0 LDS R13, [R7+0x4c] ;  /* 0x00004c00070d8984 */ /* 0x000f220000000800 */
[----:B------:R-:W-:Y:S01]  /*27f0*/  ISETP.NE.AND P0, PT, R14, 0x3, PT ;  /* 0x000000030e00780c */ /* 0x000fe20003f05270 */
[----:B0-----:R-:W-:-:S04]  /*2800*/  FFMA R4, R5, R4, RZ ;  /* 0x0000000405047223 */ /* 0x001fc800000000ff */
[----:B------:R-:W-:Y:S01]  /*2810*/  FFMA R11, R4, R11, RZ ;  /* 0x0000000b040b7223 */ /* 0x000fe200000000ff */
[----:B-1----:R-:W-:-:S04]  /*2820*/  FFMA R0, R5, R0, RZ ;  /* 0x0000000005007223 */ /* 0x002fc800000000ff */
[----:B------:R-:W-:Y:S01]  /*2830*/  FFMA R11, R0, R6, R11 ;  /* 0x00000006000b7223 */ /* 0x000fe2000000000b */
[----:B------:R-:W-:Y:S01]  /*2840*/  FSEL R0, RZ, 1, P0 ;  /* 0x3f800000ff007808 */ /* 0x000fe20000000000 */
[----:B--2---:R-:W-:-:S04]  /*2850*/  FFMA R4, R5, R3, RZ ;  /* 0x0000000305047223 */ /* 0x004fc800000000ff */
[----:B------:R-:W-:Y:S01]  /*2860*/  FFMA R5, R5, R0, RZ ;  /* 0x0000000005057223 */ /* 0x000fe200000000ff */
[----:B---3--:R-:W-:-:S04]  /*2870*/  FFMA R4, R4, R12, R11 ;  /* 0x0000000c04047223 */ /* 0x008fc8000000000b */
[----:B----4-:R-:W-:Y:S01]  /*2880*/  FFMA R13, R5, R13, R4 ;  /* 0x0000000d050d7223 */ /* 0x010fe20000000004 */
[----:B------:R-:W-:Y:S06]  /*2890*/  BRA `(.L_x_88) ;  /* 0x0000000000747947 */ /* 0x000fec0003800000 */
.L_x_89:
[C---:B------:R-:W-:Y:S01]  /*28a0*/  ISETP.GT.AND P0, PT, R16.reuse, -0x1, PT ;  /* 0xffffffff1000780c */ /* 0x040fe20003f04270 */
[----:B------:R-:W0:Y:S01]  /*28b0*/  LDS R14, [R5+0x60] ;  /* 0x00006000050e7984 */ /* 0x000e220000000800 */
[C---:B------:R-:W-:Y:S02]  /*28c0*/  ISETP.NE.AND P1, PT, R16.reuse, RZ, PT ;  /* 0x000000ff1000720c */ /* 0x040fe40003f25270 */
[C---:B------:R-:W-:Y:S01]  /*28d0*/  ISETP.GT.AND P3, PT, R16.reuse, RZ, PT ;  /* 0x000000ff1000720c */ /* 0x040fe20003f64270 */
[----:B-1----:R-:W-:Y:S01]  /*28e0*/  LDS R3, [R36+0x44] ;  /* 0x0000440024037984 */ /* 0x002fe20000000800 */
[----:B------:R-:W-:Y:S02]  /*28f0*/  FSEL R11, RZ, 1, P1 ;  /* 0x3f800000ff0b7808 */ /* 0x000fe40000800000 */
[C---:B------:R-:W-:Y:S01]  /*2900*/  ISETP.NE.AND P2, PT, R16.reuse, 0x1, PT ;  /* 0x000000011000780c */ /* 0x040fe20003f45270 */
[----:B------:R-:W1:Y:S01]  /*2910*/  LDS R4, [R36+0x48] ;  /* 0x0000480024047984 */ /* 0x000e620000000800 */
[----:B------:R-:W-:-:S02]  /*2920*/  ISETP.GT.AND P1, PT, R16, 0x1, PT ;  /* 0x000000011000780c */ /* 0x000fc40003f24270 */
[----:B------:R-:W-:Y:S01]  /*2930*/  FSEL R6, RZ, 1, P2 ;  /* 0x3f800000ff067808 */ /* 0x000fe20001000000 */
[----:B------:R-:W2:Y:S01]  /*2940*/  @!P0 LDS R11, [R7+0x40] ;  /* 0x00004000070b8984 */ /* 0x000ea20000000800 */
[----:B------:R-:W-:Y:S02]  /*2950*/  ISETP.GE.U32.AND P0, PT, R17, 0x4, PT ;  /* 0x000000041100780c */ /* 0x000fe40003f06070 */
[C---:B------:R-:W-:Y:S01]  /*2960*/  ISETP.NE.AND P2, PT, R16.reuse, 0x2, PT ;  /* 0x000000021000780c */ /* 0x040fe20003f45270 */
[----:B------:R-:W3:Y:S01]  /*2970*/  LDS R5, [R36+0x4c] ;  /* 0x00004c0024057984 */ /* 0x000ee20000000800 */
[C---:B------:R-:W-:Y:S02]  /*2980*/  ISETP.GT.OR P0, PT, R16.reuse, 0x2, !P0 ;  /* 0x000000021000780c */ /* 0x040fe40004704670 */
[----:B------:R-:W-:Y:S01]  /*2990*/  FSEL R12, RZ, 1, P2 ;  /* 0x3f800000ff0c7808 */ /* 0x000fe20001000000 */
[----:B------:R-:W4:Y:S01]  /*29a0*/  @!P3 LDS R6, [R7+0x44] ;  /* 0x000044000706b984 */ /* 0x000f220000000800 */
[----:B------:R-:W-:-:S04]  /*29b0*/  ISETP.NE.AND P3, PT, R16, 0x3, PT ;  /* 0x000000031000780c */ /* 0x000fc80003f65270 */
[----:B------:R-:W-:Y:S01]  /*29c0*/  FSEL R13, RZ, 1, P3 ;  /* 0x3f800000ff0d7808 */ /* 0x000fe20001800000 */
[----:B------:R-:W5:Y:S05]  /*29d0*/  @!P1 LDS R12, [R7+0x48] ;  /* 0x00004800070c9984 */ /* 0x000f6a0000000800 */
[----:B------:R-:W5:Y:S01]  /*29e0*/  @!P0 LDS R13, [R7+0x4c] ;  /* 0x00004c00070d8984 */ /* 0x000f620000000800 */
[----:B0-----:R-:W-:Y:S01]  /*29f0*/  FADD R0, RZ, R14 ;  /* 0x0000000eff007221 */ /* 0x001fe20000000000 */
[----:B-1----:R-:W-:-:S03]  /*2a00*/  FFMA R4, R4, R14, RZ ;  /* 0x0000000e04047223 */ /* 0x002fc600000000ff */
[----:B--2---:R-:W-:Y:S01]  /*2a10*/  FFMA R11, R0, R11, RZ ;  /* 0x0000000b000b7223 */ /* 0x004fe200000000ff */
[-C--:B------:R-:W-:Y:S01]  /*2a20*/  FFMA R0, R3, R14.reuse, RZ ;  /* 0x0000000e03007223 */ /* 0x080fe200000000ff */
[----:B---3--:R-:W-:-:S03]  /*2a30*/  FFMA R5, R5, R14, RZ ;  /* 0x0000000e05057223 */ /* 0x008fc600000000ff */
[----:B----4-:R-:W-:-:S04]  /*2a40*/  FFMA R11, R0, R6, R11 ;  /* 0x00000006000b7223 */ /* 0x010fc8000000000b */
[----:B-----5:R-:W-:-:S04]  /*2a50*/  FFMA R4, R4, R12, R11 ;  /* 0x0000000c04047223 */ /* 0x020fc8000000000b */
[----:B------:R-:W-:-:S07]  /*2a60*/  FFMA R13, R5, R13, R4 ;  /* 0x0000000d050d7223 */ /* 0x000fce0000000004 */
.L_x_88:
[----:B------:R-:W-:-:S05]  /*2a70*/  FFMA R10, R13, -R23, R10 ;  /* 0x800000170d0a7223 */ /* 0x000fca000000000a */
[----:B------:R3:W-:Y:S02]  /*2a80*/  STS [R9+0x60], R10 ;  /* 0x0000600a09007388 */ /* 0x0007e40000000800 */
.L_x_84:
[----:B0-2---:R-:W-:Y:S05]  /*2a90*/  BSYNC.RECONVERGENT B0 ;  /* 0x0000000000007941 */ /* 0x005fea0003800200 */
.L_x_83:
[----:B------:R-:W-:-:S05]  /*2aa0*/  IMAD.IADD R8, R28, 0x1, R8 ;  /* 0x000000011c087824 */ /* 0x000fca00078e0208 */
[----:B------:R-:W-:-:S13]  /*2ab0*/  ISETP.GE.U32.AND P0, PT, R8, 0x4, PT ;  /* 0x000000040800780c */ /* 0x000fda0003f06070 */
[----:B------:R-:W-:Y:S05]  /*2ac0*/  @!P0 BRA `(.L_x_90) ;  /* 0xfffffff400c48947 */ /* 0x000fea000383ffff */
[----:B------:R-:W-:Y:S05]  /*2ad0*/  BRA `(.L_x_91) ;  /* 0x0000000000ac7947 */ /* 0x000fea0003800000 */
.L_x_82:
[----:B------:R-:W-:Y:S02]  /*2ae0*/  IMAD R10, R33, 0x10, R36 ;  /* 0x00000010210a7824 */ /* 0x000fe400078e0224 */
[----:B------:R-:W-:-:S07]  /*2af0*/  IMAD.MOV.U32 R0, RZ, RZ, RZ ;  /* 0x000000ffff007224 */ /* 0x000fce00078e00ff */
.L_x_96:
[----:B0-----:R-:W-:Y:S01]  /*2b00*/  IADD3 R9, PT, PT, R29, R0, RZ ;  /* 0x000000001d097210 */ /* 0x001fe20007ffe0ff */
[----:B------:R-:W-:Y:S01]  /*2b10*/  IMAD.IADD R0, R28, 0x1, R0 ;  /* 0x000000011c007824 */ /* 0x000fe200078e0200 */
[----:B------:R-:W-:Y:S02]  /*2b20*/  BSSY.RECONVERGENT B0, `(.L_x_92) ;  /* 0x0000025000007945 */ /* 0x000fe40003800200 */
[----:B------:R-:W-:Y:S02]  /*2b30*/  ISETP.GT.U32.AND P0, PT, R9, 0x3, PT ;  /* 0x000000030900780c */ /* 0x000fe40003f04070 */
[----:B------:R-:W-:-:S11]  /*2b40*/  ISETP.GE.U32.AND P1, PT, R0, 0x4, PT ;  /* 0x000000040000780c */ /* 0x000fd60003f26070 */
[----:B------:R-:W-:Y:S05]  /*2b50*/  @P0 BRA `(.L_x_93) ;  /* 0x0000000000840947 */ /* 0x000fea0003800000 */
[C---:B------:R-:W-:Y:S01]  /*2b60*/  ISETP.GT.AND P3, PT, R16.reuse, -0x1, PT ;  /* 0xffffffff1000780c */ /* 0x040fe20003f64270 */
[----:B-1----:R-:W-:Y:S01]  /*2b70*/  IMAD.MOV.U32 R3, RZ, RZ, RZ ;  /* 0x000000ffff037224 */ /* 0x002fe200078e00ff */
[C---:B------:R-:W-:Y:S01]  /*2b80*/  ISETP.GT.AND P2, PT, R16.reuse, RZ, PT ;  /* 0x000000ff1000720c */ /* 0x040fe20003f44270 */
[----:B------:R-:W-:Y:S01]  /*2b90*/  IMAD.MOV.U32 R7, RZ, RZ, RZ ;  /* 0x000000ffff077224 */ /* 0x000fe200078e00ff */
[----:B------:R-:W-:Y:S01]  /*2ba0*/  ISETP.GE.U32.AND P0, PT, R17, 0x4, PT ;  /* 0x000000041100780c */ /* 0x000fe20003f06070 */
[----:B------:R-:W-:Y:S03]  /*2bb0*/  BSSY.RECONVERGENT B1, `(.L_x_94) ;  /* 0x0000019000017945 */ /* 0x000fe60003800200 */
[----:B------:R-:W-:-:S05]  /*2bc0*/  ISETP.GT.OR P0, PT, R16, 0x2, !P0 ;  /* 0x000000021000780c */ /* 0x000fca0004704670 */
[----:B------:R-:W0:Y:S04]  /*2bd0*/  @!P3 LDS R4, [R10+0x40] ;  /* 0x000040000a04b984 */ /* 0x000e280000000800 */
[----:B------:R-:W1:Y:S04]  /*2be0*/  @!P2 LDS R5, [R10+0x44] ;  /* 0x000044000a05a984 */ /* 0x000e680000000800 */
[----:B------:R-:W2:Y:S01]  /*2bf0*/  @!P0 LDS R8, [R10+0x4c] ;  /* 0x00004c000a088984 */ /* 0x000ea20000000800 */
[----:B0-----:R-:W-:Y:S01]  /*2c00*/  @!P3 FFMA R3, RZ, R4, RZ ;  /* 0x00000004ff03b223 */ /* 0x001fe200000000ff */
[----:B------:R-:W-:Y:S01]  /*2c10*/  ISETP.GT.AND P3, PT, R16, 0x1, PT ;  /* 0x000000011000780c */ /* 0x000fe20003f64270 */
[----:B------:R-:W-:-:S02]  /*2c20*/  IMAD.MOV.U32 R4, RZ, RZ, RZ ;  /* 0x000000ffff047224 */ /* 0x000fc400078e00ff */
[----:B-1----:R-:W-:Y:S01]  /*2c30*/  @!P2 FMUL R4, RZ, R5 ;  /* 0x00000005ff04a220 */ /* 0x002fe20000400000 */
[C---:B------:R-:W-:Y:S02]  /*2c40*/  ISETP.NE.AND P2, PT, R9.reuse, R16, PT ;  /* 0x000000100900720c */ /* 0x040fe40003f45270 */
[----:B------:R-:W-:Y:S01]  /*2c50*/  MOV R5, RZ ;  /* 0x000000ff00057202 */ /* 0x000fe20000000f00 */
[----:B------:R-:W-:Y:S01]  /*2c60*/  FADD R4, R4, R3 ;  /* 0x0000000304047221 */ /* 0x000fe20000000000 */
[----:B--2---:R-:W-:Y:S01]  /*2c70*/  @!P0 FMUL R7, RZ, R8 ;  /* 0x00000008ff078220 */ /* 0x004fe20000400000 */
[----:B------:R-:W-:-:S04]  /*2c80*/  IMAD R3, R9, 0x4, R10 ;  /* 0x0000000409037824 */ /* 0x000fc800078e020a */
[----:B------:R-:W0:Y:S02]  /*2c90*/  @!P3 LDS R6, [R10+0x48] ;  /* 0x000048000a06b984 */ /* 0x000e240000000800 */
[----:B0-----:R-:W-:-:S04]  /*2ca0*/  @!P3 FMUL R5, RZ, R6 ;  /* 0x00000006ff05b220 */ /* 0x001fc80000400000 */
[----:B------:R-:W-:-:S04]  /*2cb0*/  FADD R4, R4, R5 ;  /* 0x0000000504047221 */ /* 0x000fc80000000000 */
[----:B------:R-:W-:Y:S01]  /*2cc0*/  FADD R7, R4, R7 ;  /* 0x0000000704077221 */ /* 0x000fe20000000000 */
[----:B------:R-:W-:Y:S01]  /*2cd0*/  FADD R4, -R23, -RZ ;  /* 0x800000ff17047221 */ /* 0x000fe20000000100 */
[----:B------:R-:W-:Y:S06]  /*2ce0*/  @!P2 BRA `(.L_x_95) ;  /* 0x000000000014a947 */ /* 0x000fec0003800000 */
[----:B------:R-:W-:Y:S01]  /*2cf0*/  ISETP.GE.U32.AND P0, PT, R9, R17, PT ;  /* 0x000000110900720c */ /* 0x000fe20003f06070 */
[----:B------:R-:W-:-:S03]  /*2d00*/  IMAD.MOV.U32 R4, RZ, RZ, RZ ;  /* 0x000000ffff047224 */ /* 0x000fc600078e00ff */
[----:B------:R-:W-:-:S13]  /*2d10*/  ISETP.LE.OR P0, PT, R9, R16, P0 ;  /* 0x000000100900720c */ /* 0x000fda0000703670 */
[----:B------:R-:W0:Y:S02]  /*2d20*/  @!P0 LDS R6, [R3+0x40] ;  /* 0x0000400003068984 */ /* 0x000e240000000800 */
[----:B0-----:R-:W-:-:S07]  /*2d30*/  @!P0 FMUL R4, R6, -R23 ;  /* 0x8000001706048220 */ /* 0x001fce0000400000 */
.L_x_95:
[----:B------:R-:W-:Y:S05]  /*2d40*/  BSYNC.RECONVERGENT B1 ;  /* 0x0000000000017941 */ /* 0x000fea0003800200 */
.L_x_94:
[----:B------:R-:W-:-:S05]  /*2d50*/  FFMA R4, R7, -R23, R4 ;  /* 0x8000001707047223 */ /* 0x000fca0000000004 */
[----:B------:R0:W-:Y:S02]  /*2d60*/  STS [R3+0x60], R4 ;  /* 0x0000600403007388 */ /* 0x0001e40000000800 */
.L_x_93:
[----:B------:R-:W-:Y:S05]  /*2d70*/  BSYNC.RECONVERGENT B0 ;  /* 0x0000000000007941 */ /* 0x000fea0003800200 */
.L_x_92:
[----:B------:R-:W-:Y:S05]  /*2d80*/  @!P1 BRA `(.L_x_96) ;  /* 0xfffffffc005c9947 */ /* 0x000fea000383ffff */
.L_x_91:
[----:B------:R-:W2:Y:S01]  /*2d90*/  LDCU UR4, c[0x0][0x3a4] ;  /* 0x00007480ff0477ac */ /* 0x000ea20008000800 */
[----:B------:R-:W-:Y:S01]  /*2da0*/  BAR.SYNC.DEFER_BLOCKING 0x0 ;  /* 0x0000000000007b1d */ /* 0x000fe20000010000 */
[----:B------:R-:W-:-:S05]  /*2db0*/  ISETP.NE.AND P0, PT, R37, RZ, PT ;  /* 0x000000ff2500720c */ /* 0x000fca0003f05270 */
[----:B------:R-:W4:Y:S01]  /*2dc0*/  LDCU UR5, c[0x0][0x39c] ;  /* 0x00007380ff0577ac */ /* 0x000f220008000800 */
[----:B--2---:R-:W-:-:S04]  /*2dd0*/  IADD3.X R12, PT, PT, R33, UR4, RZ, PT, !PT ;  /* 0x00000004210c7c10 */ /* 0x004fc8000bffe4ff */
[----:B----4-:R-:W-:-:S13]  /*2de0*/  ISETP.GE.OR P0, PT, R12, UR5, !P0 ;  /* 0x000000050c007c0c */ /* 0x010fda000c706670 */
[----:B------:R-:W-:Y:S05]  /*2df0*/  @P0 BRA `(.L_x_97) ;  /* 0x0000000800780947 */ /* 0x000fea0003800000 */
[----:B------:R-:W-:-:S04]  /*2e00*/  IADD3 R0, PT, PT, R17, -R16, RZ ;  /* 0x8000001011007210 */ /* 0x000fc80007ffe0ff */
[----:B------:R-:W-:-:S13]  /*2e10*/  ISETP.GE.AND P0, PT, R0, 0x1, PT ;  /* 0x000000010000780c */ /* 0x000fda0003f06270 */
[----:B------:R-:W-:Y:S05]  /*2e20*/  @!P0 BRA `(.L_x_98) ;  /* 0x00000000002c8947 */ /* 0x000fea0003800000 */
[----:B01----:R-:W-:-:S07]  /*2e30*/  IMAD.MOV.U32 R3, RZ, RZ, RZ ;  /* 0x000000ffff037224 */ /* 0x003fce00078e00ff */
.L_x_99:
[----:B------:R-:W-:-:S05]  /*2e40*/  IMAD.IADD R5, R29, 0x1, R3 ;  /* 0x000000011d057824 */ /* 0x000fca00078e0203 */
[----:B------:R-:W-:-:S13]  /*2e50*/  ISETP.GE.AND P0, PT, R5, R0, PT ;  /* 0x000000000500720c */ /* 0x000fda0003f06270 */
[----:B------:R-:W-:-:S05]  /*2e60*/  @!P0 IMAD.IADD R5, R5, 0x1, R16 ;  /* 0x0000000105058824 */ /* 0x000fca00078e0210 */
[----:B------:R-:W-:Y:S01]  /*2e70*/  @!P0 LEA R4, R5, R36, 0x2 ;  /* 0x0000002405048211 */ /* 0x000fe200078e10ff */
[----:B------:R-:W-:Y:S02]  /*2e80*/  @!P0 IMAD R5, R3, 0x4, R31 ;  /* 0x0000000403058824 */ /* 0x000fe400078e021f */
[----:B------:R-:W-:-:S03]  /*2e90*/  IMAD.IADD R3, R28, 0x1, R3 ;  /* 0x000000011c037824 */ /* 0x000fc600078e0203 */
[----:B------:R-:W0:Y:S04]  /*2ea0*/  @!P0 LDS R4, [R4+0x50] ;  /* 0x0000500004048984 */ /* 0x000e280000000800 */
[----:B0-----:R2:W-:Y:S01]  /*2eb0*/  @!P0 STS [R5+0x80], R4 ;  /* 0x0000800405008388 */ /* 0x0015e20000000800 */
[----:B------:R-:W-:-:S13]  /*2ec0*/  ISETP.GE.AND P0, PT, R3, R0, PT ;  /* 0x000000000300720c */ /* 0x000fda0003f06270 */
[----:B--2---:R-:W-:Y:S05]  /*2ed0*/  @!P0 BRA `(.L_x_99) ;  /* 0xfffffffc00d88947 */ /* 0x004fea000383ffff */
.L_x_98:
[----:B------:R-:W-:Y:S01]  /*2ee0*/  BAR.SYNC.DEFER_BLOCKING 0x0 ;  /* 0x0000000000007b1d */ /* 0x000fe20000010000 */
[----:B------:R-:W-:-:S13]  /*2ef0*/  ISETP.GE.AND P0, PT, R16, R17, PT ;  /* 0x000000111000720c */ /* 0x000fda0003f06270 */
[----:B------:R-:W-:Y:S05]  /*2f00*/  @P0 BRA `(.L_x_97) ;  /* 0x0000000800340947 */ /* 0x000fea0003800000 */
[----:B------:R-:W-:Y:S01]  /*2f10*/  LOP3.LUT R19, R0, 0x7, RZ, 0xc0, !PT ;  /* 0x0000000700137812 */ /* 0x000fe200078ec0ff */
[----:B01----:R-:W-:Y:S01]  /*2f20*/  IMAD.IADD R4, R16, 0x1, -R17 ;  /* 0x0000000110047824 */ /* 0x003fe200078e0a11 */
[----:B------:R-:W-:Y:S02]  /*2f30*/  LOP3.LUT R20, R0, 0x3, RZ, 0xc0, !PT ;  /* 0x0000000300147812 */ /* 0x000fe400078ec0ff */
[----:B------:R-:W-:Y:S02]  /*2f40*/  IADD3 R3, PT, PT, R19, -0x1, RZ ;  /* 0xffffffff13037810 */ /* 0x000fe40007ffe0ff */
[----:B------:R-:W-:Y:S01]  /*2f50*/  ISETP.GT.U32.AND P0, PT, R4, -0x8, PT ;  /* 0xfffffff80400780c */ /* 0x000fe20003f04070 */
[----:B------:R-:W-:Y:S01]  /*2f60*/  IMAD.MOV.U32 R4, RZ, RZ, R16 ;  /* 0x000000ffff047224 */ /* 0x000fe200078e0010 */
[----:B------:R-:W-:Y:S02]  /*2f70*/  ISETP.GE.U32.AND P1, PT, R3, 0x3, PT ;  /* 0x000000030300780c */ /* 0x000fe40003f26070 */
[----:B------:R-:W-:-:S11]  /*2f80*/  LOP3.LUT R3, R0, 0xfffffff8, RZ, 0xc0, !PT ;  /* 0xfffffff800037812 */ /* 0x000fd600078ec0ff */
.L_x_107:
[--C-:B------:R-:W-:Y:S01]  /*2f90*/  IMAD.IADD R5, R29, 0x1, R4.reuse ;  /* 0x000000011d057824 */ /* 0x100fe200078e0204 */
[----:B------:R-:W-:Y:S01]  /*2fa0*/  BSSY.RECONVERGENT B0, `(.L_x_100) ;  /* 0x0000082000007945 */ /* 0x000fe20003800200 */
[----:B------:R-:W-:-:S03]  /*2fb0*/  IMAD.IADD R4, R28, 0x1, R4 ;  /* 0x000000011c047824 */ /* 0x000fc600078e0204 */
[-C--:B------:R-:W-:Y:S02]  /*2fc0*/  ISETP.GE.AND P3, PT, R5, R17.reuse, PT ;  /* 0x000000110500720c */ /* 0x080fe40003f66270 */
[----:B------:R-:W-:-:S11]  /*2fd0*/  ISETP.GE.AND P2, PT, R4, R17, PT ;  /* 0x000000110400720c */ /* 0x000fd60003f46270 */
[----:B0-----:R-:W-:Y:S05]  /*2fe0*/  @P3 BRA `(.L_x_101) ;  /* 0x0000000400f43947 */ /* 0x001fea0003800000 */
[-C--:B------:R-:W-:Y:S01]  /*2ff0*/  ISETP.NE.AND P3, PT, R5, R16.reuse, PT ;  /* 0x000000100500720c */ /* 0x080fe20003f65270 */
[----:B------:R-:W-:Y:S01]  /*3000*/  IMAD R8, R33, 0x4, R16 ;  /* 0x0000000421087824 */ /* 0x000fe200078e0210 */
[----:B------:R-:W-:Y:S01]  /*3010*/  IADD3 R7, PT, PT, R5, -R16, RZ ;  /* 0x8000001005077210 */ /* 0x000fe20007ffe0ff */
[----:B------:R-:W-:-:S04]  /*3020*/  IMAD.MOV.U32 R6, RZ, RZ, 0x3f800000 ;  /* 0x3f800000ff067424 */ /* 0x000fc800078e00ff */
[----:B------:R-:W-:Y:S02]  /*3030*/  IMAD R11, R7, 0x4, R36 ;  /* 0x00000004070b7824 */ /* 0x000fe400078e0224 */
[----:B------:R-:W-:-:S04]  /*3040*/  IMAD.MOV.U32 R7, RZ, RZ, R16 ;  /* 0x000000ffff077224 */ /* 0x000fc800078e0010 */
[----:B------:R-:W-:Y:S02]  /*3050*/  @P3 LEA R8, R8, R11, 0x2 ;  /* 0x0000000b08083211 */ /* 0x000fe400078e10ff */
[----:B------:R-:W-:Y:S04]  /*3060*/  LDS R11, [R11+0x80] ;  /* 0x000080000b0b7984 */ /* 0x000fe80000000800 */
[----:B------:R-:W0:Y:S02]  /*3070*/  @P3 LDS R6, [R8+0x40] ;  /* 0x0000400008063984 */ /* 0x000e240000000800 */
[----:B0-----:R-:W-:Y:S01]  /*3080*/  FMUL R6, R6, R23 ;  /* 0x0000001706067220 */ /* 0x001fe20000400000 */
[----:B------:R-:W-:Y:S06]  /*3090*/  @P0 BRA `(.L_x_102) ;  /* 0x0000000000ac0947 */ /* 0x000fec0003800000 */
[----:B---3--:R-:W-:Y:S02]  /*30a0*/  IMAD.MOV.U32 R9, RZ, RZ, RZ ;  /* 0x000000ffff097224 */ /* 0x008fe400078e00ff */
[----:B------:R-:W-:-:S07]  /*30b0*/  IMAD.MOV.U32 R7, RZ, RZ, R16 ;  /* 0x000000ffff077224 */ /* 0x000fce00078e0010 */
.L_x_103:
[----:B------:R-:W-:Y:S01]  /*30c0*/  ISETP.NE.AND P3, PT, R7, R16, PT ;  /* 0x000000100700720c */ /* 0x000fe20003f65270 */
[----:B------:R-:W-:Y:S01]  /*30d0*/  IMAD.MOV.U32 R13, RZ, RZ, 0x3f800000 ;  /* 0x3f800000ff0d7424 */ /* 0x000fe200078e00ff */
[----:B------:R-:W-:Y:S01]  /*30e0*/  LEA R8, R9, R34, 0x2 ;  /* 0x0000002209087211 */ /* 0x000fe200078e10ff */
[----:B------:R-:W-:Y:S01]  /*30f0*/  IMAD.IADD R15, R7, 0x1, -R16 ;  /* 0x00000001070f7824 */ /* 0x000fe200078e0a10 */
[----:B------:R-:W-:Y:S01]  /*3100*/  IADD3 R9, PT, PT, R9, 0x8, RZ ;  /* 0x0000000809097810 */ /* 0x000fe20007ffe0ff */
[----:B------:R-:W-:Y:S02]  /*3110*/  VIADD R7, R7, 0x8 ;  /* 0x0000000807077836 */ /* 0x000fe40000000000 */
[----:B------:R-:W-:-:S05]  /*3120*/  IMAD R10, R15, 0x4, R36 ;  /* 0x000000040f0a7824 */ /* 0x000fca00078e0224 */
[----:B------:R-:W-:Y:S04]  /*3130*/  LDS R15, [R10+0x80] ;  /* 0x000080000a0f7984 */ /* 0x000fe80000000800 */
[----:B------:R-:W0:Y:S01]  /*3140*/  @P3 LDS R13, [R8+0x40] ;  /* 0x00004000080d3984 */ /* 0x000e220000000800 */
[----:B------:R-:W-:Y:S01]  /*3150*/  ISETP.NE.AND P3, PT, R9, R3, PT ;  /* 0x000000030900720c */ /* 0x000fe20003f65270 */
[----:B0-----:R-:W-:Y:S02]  /*3160*/  FMUL R14, R6, R13 ;  /* 0x0000000d060e7220 */ /* 0x001fe40000400000 */
[----:B------:R-:W-:Y:S02]  /*3170*/  LDS R13, [R10+0x84] ;  /* 0x000084000a0d7984 */ /* 0x000fe40000000800 */
[----:B------:R-:W-:-:S02]  /*3180*/  FFMA R14, -R14, R15, R11 ;  /* 0x0000000f0e0e7223 */ /* 0x000fc4000000010b */
[----:B------:R-:W0:Y:S04]  /*3190*/  LDS R11, [R8+0x44] ;  /* 0x00004400080b7984 */ /* 0x000e280000000800 */
[----:B------:R-:W-:Y:S01]  /*31a0*/  LDS R15, [R10+0x88] ;  /* 0x000088000a0f7984 */ /* 0x000fe20000000800 */
[----:B0-----:R-:W-:-:S04]  /*31b0*/  FMUL R11, R6, R11 ;  /* 0x0000000b060b7220 */ /* 0x001fc80000400000 */
[----:B------:R-:W-:Y:S02]  /*31c0*/  FFMA R11, -R11, R13, R14 ;  /* 0x0000000d0b0b7223 */ /* 0x000fe4000000010e */
[----:B------:R-:W0:Y:S02]  /*31d0*/  LDS R13, [R8+0x48] ;  /* 0x00004800080d7984 */ /* 0x000e240000000800 */
[----:B0-----:R-:W-:Y:S02]  /*31e0*/  FMUL R14, R6, R13 ;  /* 0x0000000d060e7220 */ /* 0x001fe40000400000 */
[----:B------:R-:W0:Y:S02]  /*31f0*/  LDS R13, [R8+0x4c] ;  /* 0x00004c00080d7984 */ /* 0x000e240000000800 */
[----:B------:R-:W-:Y:S02]  /*3200*/  FFMA R11, -R14, R15, R11 ;  /* 0x0000000f0e0b7223 */ /* 0x000fe4000000010b */
[----:B------:R-:W1:Y:S01]  /*3210*/  LDS R15, [R10+0x8c] ;  /* 0x00008c000a0f7984 */ /* 0x000e620000000800 */
[----:B0-----:R-:W-:-:S03]  /*3220*/  FMUL R14, R6, R13 ;  /* 0x0000000d060e7220 */ /* 0x001fc60000400000 */
[----:B------:R-:W0:Y:S01]  /*3230*/  LDS R13, [R8+0x50] ;  /* 0x00005000080d7984 */ /* 0x000e220000000800 */
[----:B-1----:R-:W-:-:S03]  /*3240*/  FFMA R11, -R14, R15, R11 ;  /* 0x0000000f0e0b7223 */ /* 0x002fc6000000010b */
        /* <DEDUP_REMOVED lines=13> */
[----:B0-----:R-:W-:-:S04]  /*3320*/  FMUL R14, R6, R13 ;  /* 0x0000000d060e7220 */ /* 0x001fc80000400000 */
[----:B-1----:R-:W-:Y:S01]  /*3330*/  FFMA R11, -R14, R15, R11 ;  /* 0x0000000f0e0b7223 */ /* 0x002fe2000000010b */
[----:B------:R-:W-:Y:S06]  /*3340*/  @P3 BRA `(.L_x_103) ;  /* 0xfffffffc005c3947 */ /* 0x000fec000383ffff */
.L_x_102:
[----:B------:R-:W-:-:S13]  /*3350*/  ISETP.NE.AND P3, PT, R19, RZ, PT ;  /* 0x000000ff1300720c */ /* 0x000fda0003f65270 */
[----:B------:R-:W-:Y:S05]  /*3360*/  @!P3 BRA `(.L_x_104) ;  /* 0x00000004000cb947 */ /* 0x000fea0003800000 */
[----:B------:R-:W-:Y:S05]  /*3370*/  @!P1 BRA `(.L_x_105) ;  /* 0x0000000000809947 */ /* 0x000fea0003800000 */
[----:B------:R-:W-:Y:S01]  /*3380*/  ISETP.NE.AND P3, PT, R7, R16, PT ;  /* 0x000000100700720c */ /* 0x000fe20003f65270 */
[----:B---3--:R-:W-:Y:S02]  /*3390*/  IMAD R9, R33, 0x4, R7 ;  /* 0x0000000421097824 */ /* 0x008fe400078e0207 */
[----:B------:R-:W-:Y:S02]  /*33a0*/  HFMA2 R13, -RZ, RZ, 1.875, 0 ;  /* 0x3f800000ff0d7431 */ /* 0x000fe400000001ff */
[----:B------:R-:W-:Y:S02]  /*33b0*/  IMAD R8, R9, 0x4, R36 ;  /* 0x0000000409087824 */ /* 0x000fe400078e0224 */
[----:B------:R-:W-:-:S04]  /*33c0*/  IMAD.IADD R9, R7, 0x1, -R16 ;  /* 0x0000000107097824 */ /* 0x000fc800078e0a10 */
[----:B------:R-:W-:Y:S02]  /*33d0*/  IMAD R9, R9, 0x4, R36 ;  /* 0x0000000409097824 */ /* 0x000fe400078e0224 */
[----:B------:R-:W0:Y:S04]  /*33e0*/  @P3 LDS R13, [R8+0x40] ;  /* 0x00004000080d3984 */ /* 0x000e280000000800 */
[----:B------:R-:W1:Y:S01]  /*33f0*/  LDS R14, [R9+0x80] ;  /* 0x00008000090e7984 */ /* 0x000e620000000800 */
[----:B0-----:R-:W-:-:S04]  /*3400*/  FMUL R10, R6, R13 ;  /* 0x0000000d060a7220 */ /* 0x001fc80000400000 */
[----:B-1----:R-:W-:Y:S01]  /*3410*/  FFMA R14, -R10, R14, R11 ;  /* 0x0000000e0a0e7223 */ /* 0x002fe2000000010b */
[----:B------:R-:W-:Y:S01]  /*3420*/  VIADD R11, R7, 0x1 ;  /* 0x00000001070b7836 */ /* 0x000fe20000000000 */
[----:B------:R-:W-:Y:S04]  /*3430*/  LDS R10, [R9+0x84] ;  /* 0x00008400090a7984 */ /* 0x000fe80000000800 */
[----:B------:R-:W-:Y:S02]  /*3440*/  ISETP.NE.AND P3, PT, R11, R16, PT ;  /* 0x000000100b00720c */ /* 0x000fe40003f65270 */
[----:B------:R-:W-:-:S11]  /*3450*/  MOV R11, 0x3f800000 ;  /* 0x3f800000000b7802 */ /* 0x000fd60000000f00 */
[----:B------:R-:W0:Y:S02]  /*3460*/  @P3 LDS R11, [R8+0x44] ;  /* 0x00004400080b3984 */ /* 0x000e240000000800 */
[----:B0-----:R-:W-:-:S04]  /*3470*/  FMUL R11, R6, R11 ;  /* 0x0000000b060b7220 */ /* 0x001fc80000400000 */
[----:B------:R-:W-:Y:S01]  /*3480*/  FFMA R14, -R11, R10, R14 ;  /* 0x0000000a0b0e7223 */ /* 0x000fe2000000010e */
[----:B------:R-:W-:Y:S01]  /*3490*/  VIADD R11, R7, 0x2 ;  /* 0x00000002070b7836 */ /* 0x000fe20000000000 */
[----:B------:R-:W-:Y:S04]  /*34a0*/  LDS R10, [R9+0x88] ;  /* 0x00008800090a7984 */ /* 0x000fe80000000800 */
[----:B------:R-:W-:Y:S01]  /*34b0*/  ISETP.NE.AND P3, PT, R11, R16, PT ;  /* 0x000000100b00720c */ /* 0x000fe20003f65270 */
[----:B------:R-:W-:-:S12]  /*34c0*/  IMAD.MOV.U32 R11, RZ, RZ, 0x3f800000 ;  /* 0x3f800000ff0b7424 */ /* 0x000fd800078e00ff */
[----:B------:R-:W0:Y:S02]  /*34d0*/  @P3 LDS R11, [R8+0x48] ;  /* 0x00004800080b3984 */ /* 0x000e240000000800 */
[----:B0-----:R-:W-:-:S04]  /*34e0*/  FMUL R11, R6, R11 ;  /* 0x0000000b060b7220 */ /* 0x001fc80000400000 */
[----:B------:R-:W-:Y:S01]  /*34f0*/  FFMA R14, -R11, R10, R14 ;  /* 0x0000000a0b0e7223 */ /* 0x000fe2000000010e */
[C---:B------:R-:W-:Y:S01]  /*3500*/  VIADD R11, R7.reuse, 0x3 ;  /* 0x00000003070b7836 */ /* 0x040fe20000000000 */
[----:B------:R-:W-:Y:S01]  /*3510*/  LDS R10, [R9+0x8c] ;  /* 0x00008c00090a7984 */ /* 0x000fe20000000800 */
[----:B------:R-:W-:-:S03]  /*3520*/  VIADD R7, R7, 0x4 ;  /* 0x0000000407077836 */ /* 0x000fc60000000000 */
[----:B------:R-:W-:Y:S01]  /*3530*/  ISETP.NE.AND P3, PT, R11, R16, PT ;  /* 0x000000100b00720c */ /* 0x000fe20003f65270 */
[----:B------:R-:W-:-:S12]  /*3540*/  HFMA2 R11, -RZ, RZ, 1.875, 0 ;  /* 0x3f800000ff0b7431 */ /* 0x000fd800000001ff */
[----:B------:R-:W0:Y:S02]  /*3550*/  @P3 LDS R11, [R8+0x4c] ;  /* 0x00004c00080b3984 */ /* 0x000e240000000800 */
[----:B0-----:R-:W-:-:S04]  /*3560*/  FMUL R11, R6, R11 ;  /* 0x0000000b060b7220 */ /* 0x001fc80000400000 */
[----:B------:R-:W-:-:S07]  /*3570*/  FFMA R11, -R11, R10, R14 ;  /* 0x0000000a0b0b7223 */ /* 0x000fce000000010e */
.L_x_105:
[----:B------:R-:W-:-:S13]  /*3580*/  ISETP.NE.AND P3, PT, R20, RZ, PT ;  /* 0x000000ff1400720c */ /* 0x000fda0003f65270 */
[----:B------:R-:W-:Y:S05]  /*3590*/  @!P3 BRA `(.L_x_104) ;  /* 0x000000000080b947 */ /* 0x000fea0003800000 */
[----:B------:R-:W-:-:S13]  /*35a0*/  ISETP.NE.AND P3, PT, R20, 0x1, PT ;  /* 0x000000011400780c */ /* 0x000fda0003f65270 */
[----:B------:R-:W-:Y:S05]  /*35b0*/  @!P3 BRA `(.L_x_106) ;  /* 0x000000000048b947 */ /* 0x000fea0003800000 */
[----:B------:R-:W-:Y:S01]  /*35c0*/  ISETP.NE.AND P3, PT, R7, R16, PT ;  /* 0x000000100700720c */ /* 0x000fe20003f65270 */
[----:B---3--:R-:W-:Y:S02]  /*35d0*/  IMAD R9, R33, 0x4, R7 ;  /* 0x0000000421097824 */ /* 0x008fe400078e0207 */
[----:B------:R-:W-:Y:S02]  /*35e0*/  IMAD.IADD R15, R7, 0x1, -R16 ;  /* 0x00000001070f7824 */ /* 0x000fe400078e0a10 */
[--C-:B------:R-:W-:Y:S01]  /*35f0*/  IMAD R13, R9, 0x4, R36.reuse ;  /* 0x00000004090d7824 */ /* 0x100fe200078e0224 */
[----:B------:R-:W-:Y:S01]  /*3600*/  MOV R9, 0x3f800000 ;  /* 0x3f80000000097802 */ /* 0x000fe20000000f00 */
[----:B------:R-:W-:-:S05]  /*3610*/  IMAD R15, R15, 0x4, R36 ;  /* 0x000000040f0f7824 */ /* 0x000fca00078e0224 */
[----:B------:R-:W-:Y:S04]  /*3620*/  LDS R10, [R15+0x80] ;  /* 0x000080000f0a7984 */ /* 0x000fe80000000800 */
[----:B------:R-:W0:Y:S02]  /*3630*/  @P3 LDS R9, [R13+0x40] ;  /* 0x000040000d093984 */ /* 0x000e240000000800 */
[----:B0-----:R-:W-:Y:S01]  /*3640*/  FMUL R8, R6, R9 ;  /* 0x0000000906087220 */ /* 0x001fe20000400000 */
[C---:B------:R-:W-:Y:S02]  /*3650*/  VIADD R9, R7.reuse, 0x1 ;  /* 0x0000000107097836 */ /* 0x040fe40000000000 */
[----:B------:R-:W-:Y:S02]  /*3660*/  VIADD R7, R7, 0x2 ;  /* 0x0000000207077836 */ /* 0x000fe40000000000 */
[----:B------:R-:W-:Y:S01]  /*3670*/  FFMA R10, -R8, R10, R11 ;  /* 0x0000000a080a7223 */ /* 0x000fe2000000010b */
[----:B------:R-:W-:Y:S01]  /*3680*/  ISETP.NE.AND P3, PT, R9, R16, PT ;  /* 0x000000100900720c */ /* 0x000fe20003f65270 */
[----:B------:R-:W-:Y:S01]  /*3690*/  HFMA2 R9, -RZ, RZ, 1.875, 0 ;  /* 0x3f800000ff097431 */ /* 0x000fe200000001ff */
[----:B------:R-:W-:Y:S11]  /*36a0*/  LDS R8, [R15+0x84] ;  /* 0x000084000f087984 */ /* 0x000ff60000000800 */
[----:B------:R-:W0:Y:S02]  /*36b0*/  @P3 LDS R9, [R13+0x44] ;  /* 0x000044000d093984 */ /* 0x000e240000000800 */
[----:B0-----:R-:W-:-:S04]  /*36c0*/  FMUL R9, R6, R9 ;  /* 0x0000000906097220 */ /* 0x001fc80000400000 */
[----:B------:R-:W-:-:S07]  /*36d0*/  FFMA R11, -R9, R8, R10 ;  /* 0x00000008090b7223 */ /* 0x000fce000000010a */
.L_x_106:
[----:B------:R-:W-:-:S13]  /*36e0*/  LOP3.LUT P3, RZ, R0, 0x1, RZ, 0xc0, !PT ;  /* 0x0000000100ff7812 */ /* 0x000fda000786c0ff */
[----:B------:R-:W-:Y:S05]  /*36f0*/  @!P3 BRA `(.L_x_104) ;  /* 0x000000000028b947 */ /* 0x000fea0003800000 */
[----:B------:R-:W-:-:S13]  /*3700*/  ISETP.NE.AND P3, PT, R7, R16, PT ;  /* 0x000000100700720c */ /* 0x000fda0003f65270 */
[----:B---3--:R-:W-:Y:S02]  /*3710*/  @P3 IMAD R9, R33, 0x4, R7 ;  /* 0x0000000421093824 */ /* 0x008fe400078e0207 */
[----:B------:R-:W-:Y:S02]  /*3720*/  IMAD.IADD R7, R7, 0x1, -R16 ;  /* 0x0000000107077824 */ /* 0x000fe400078e0a10 */
[--C-:B------:R-:W-:Y:S01]  /*3730*/  @P3 IMAD R8, R9, 0x4, R36.reuse ;  /* 0x0000000409083824 */ /* 0x100fe200078e0224 */
[----:B------:R-:W-:Y:S01]  /*3740*/  MOV R9, 0x3f800000 ;  /* 0x3f80000000097802 */ /* 0x000fe20000000f00 */
[----:B------:R-:W-:-:S05]  /*3750*/  IMAD R7, R7, 0x4, R36 ;  /* 0x0000000407077824 */ /* 0x000fca00078e0224 */
[----:B------:R-:W0:Y:S04]  /*3760*/  @P3 LDS R9, [R8+0x40] ;  /* 0x0000400008093984 */ /* 0x000e280000000800 */
[----:B------:R-:W1:Y:S01]  /*3770*/  LDS R7, [R7+0x80] ;  /* 0x0000800007077984 */ /* 0x000e620000000800 */
[----:B0-----:R-:W-:-:S04]  /*3780*/  FMUL R6, R6, R9 ;  /* 0x0000000906067220 */ /* 0x001fc80000400000 */
[----:B-1----:R-:W-:-:S07]  /*3790*/  FFMA R11, -R6, R7, R11 ;  /* 0x00000007060b7223 */ /* 0x002fce000000010b */
.L_x_104:
[----:B------:R-:W-:-:S05]  /*37a0*/  IMAD R6, R5, 0x4, R30 ;  /* 0x0000000405067824 */ /* 0x000fca00078e021e */
[----:B------:R0:W-:Y:S02]  /*37b0*/  STS [R6+0x10], R11 ;  /* 0x0000100b06007388 */ /* 0x0001e40000000800 */
.L_x_101:
[----:B------:R-:W-:Y:S05]  /*37c0*/  BSYNC.RECONVERGENT B0 ;  /* 0x0000000000007941 */ /* 0x000fea0003800200 */
.L_x_100:
[----:B------:R-:W-:Y:S05]  /*37d0*/  @!P2 BRA `(.L_x_107) ;  /* 0xfffffff400eca947 */ /* 0x000fea000383ffff */
.L_x_97:
[----:B------:R-:W2:Y:S01]  /*37e0*/  LDCU UR4, c[0x0][0x39c] ;  /* 0x00007380ff0477ac */ /* 0x000ea20008000800 */
[----:B------:R-:W-:Y:S01]  /*37f0*/  ISETP.NE.AND P0, PT, R37, RZ, PT ;  /* 0x000000ff2500720c */ /* 0x000fe20003f05270 */
[----:B------:R-:W-:Y:S01]  /*3800*/  HFMA2 R33, -RZ, RZ, 0, 5.9604644775390625e-08 ;  /* 0x00000001ff217431 */ /* 0x000fe200000001ff */
[----:B------:R-:W-:-:S04]  /*3810*/  PLOP3.LUT P2, PT, PT, PT, PT, 0x8, 0x80 ;  /* 0x000000000080781c */ /* 0x000fc80003f4e170 */
[----:B------:R-:W-:Y:S02]  /*3820*/  P2R R37, PR, RZ, 0x4 ;  /* 0x00000004ff257803 */ /* 0x000fe40000000000 */
[----:B--2---:R-:W-:-:S13]  /*3830*/  ISETP.LT.AND P1, PT, R12, UR4, PT ;  /* 0x000000040c007c0c */ /* 0x004fda000bf21270 */
[----:B------:R-:W-:Y:S05]  /*3840*/  @P0 BRA P1, `(.L_x_108) ;  /* 0xffffffd400540947 */ /* 0x000fea000083ffff */
.L_x_53:
[----:B0-----:R-:W0:Y:S01]  /*3850*/  S2R R6, SR_CgaCtaId ;  /* 0x0000000000067919 */ /* 0x001e220000008800 */
[----:B-1----:R-:W1:Y:S01]  /*3860*/  LDC.64 R4, c[0x0][0x390] ;  /* 0x0000e400ff047b82 */ /* 0x002e620000000a00 */
[----:B------:R-:W-:Y:S05]  /*3870*/  WARPSYNC.ALL ;  /* 0x0000000000007948 */ /* 0x000fea0003800000 */
[----:B----4-:R-:W-:Y:S01]  /*3880*/  MOV R3, 0x400 ;  /* 0x0000040000037802 */ /* 0x010fe20000000f00 */
[----:B------:R-:W-:Y:S01]  /*3890*/  IMAD.SHL.U32 R0, R28, 0x4, RZ ;  /* 0x000000041c007824 */ /* 0x000fe200078e00ff */
[----:B---3--:R-:W-:Y:S01]  /*38a0*/  MOV R9, R29 ;  /* 0x0000001d00097202 */ /* 0x008fe20000000f00 */
[----:B------:R-:W-:-:S02]  /*38b0*/  IMAD.MOV.U32 R7, RZ, RZ, RZ ;  /* 0x000000ffff077224 */ /* 0x000fc400078e00ff */
[----:B-1----:R-:W-:Y:S01]  /*38c0*/  IMAD.WIDE.U32 R4, R29, 0x4, R4 ;  /* 0x000000041d047825 */ /* 0x002fe200078e0004 */
[----:B0-----:R-:W-:-:S03]  /*38d0*/  LEA R6, R6, R3, 0x18 ;  /* 0x0000000306067211 */ /* 0x001fc600078ec0ff */
[----:B------:R-:W-:-:S05]  /*38e0*/  IMAD R3, R29, 0x4, R0 ;  /* 0x000000041d037824 */ /* 0x000fca00078e0200 */
[----:B------:R-:W-:Y:S01]  /*38f0*/  IADD3 R3, PT, PT, R3, 0x60, R6 ;  /* 0x0000006003037810 */ /* 0x000fe20007ffe006 */
[----:B------:R-:W-:Y:S06]  /*3900*/  BAR.SYNC.DEFER_BLOCKING 0x0 ;  /* 0x0000000000007b1d */ /* 0x000fec0000010000 */
.L_x_109:
[----:B------:R-:W-:Y:S01]  /*3910*/  ISETP.GT.U32.AND P0, PT, R9, 0x7, PT ;  /* 0x000000070900780c */ /* 0x000fe20003f04070 */
[C---:B------:R-:W-:Y:S02]  /*3920*/  IMAD.IADD R7, R28.reuse, 0x1, R7 ;  /* 0x000000011c077824 */ /* 0x040fe400078e0207 */
[----:B------:R-:W-:-:S10]  /*3930*/  IMAD.IADD R9, R28, 0x1, R9 ;  /* 0x000000011c097824 */ /* 0x000fd400078e0209 */
[----:B------:R0:W1:Y:S02]  /*3940*/  @!P0 LDS R11, [R3] ;  /* 0x00000000030b8984 */ /* 0x0000640000000800 */
[----:B0-----:R-:W-:Y:S02]  /*3950*/  IMAD.IADD R3, R0, 0x1, R3 ;  /* 0x0000000100037824 */ /* 0x001fe400078e0203 */
[----:B-1----:R0:W-:Y:S01]  /*3960*/  @!P0 STG.E desc[UR36][R4.64], R11 ;  /* 0x0000000b04008986 */ /* 0x0021e2000c101924 */
[----:B------:R-:W-:Y:S01]  /*3970*/  ISETP.GE.U32.AND P0, PT, R7, 0x8, PT ;  /* 0x000000080700780c */ /* 0x000fe20003f06070 */
[----:B0-----:R-:W-:-:S12]  /*3980*/  IMAD.WIDE.U32 R4, R28, 0x4, R4 ;  /* 0x000000041c047825 */ /* 0x001fd800078e0004 */
[----:B------:R-:W-:Y:S05]  /*3990*/  @!P0 BRA `(.L_x_109) ;  /* 0xfffffffc00dc8947 */ /* 0x000fea000383ffff */
[----:B------:R-:W0:Y:S01]  /*39a0*/  LDC.64 R6, c[0x0][0x380] ;  /* 0x0000e000ff067b82 */ /* 0x000e220000000a00 */
[----:B------:R-:W-:Y:S01]  /*39b0*/  MOV R3, RZ ;  /* 0x000000ff00037202 */ /* 0x000fe20000000f00 */
[----:B------:R-:W-:Y:S01]  /*39c0*/  IMAD.MOV.U32 R9, RZ, RZ, R29 ;  /* 0x000000ffff097224 */ /* 0x000fe200078e001d */
[----:B------:R-:W1:Y:S01]  /*39d0*/  LDCU UR6, c[0x0][0x398] ;  /* 0x00007300ff0677ac */ /* 0x000e620008000800 */
[----:B------:R-:W2:Y:S05]  /*39e0*/  LDCU.64 UR4, c[0x0][0x3a0] ;  /* 0x00007400ff0477ac */ /* 0x000eaa0008000a00 */
.L_x_112:
[----:B------:R-:W-:Y:S01]  /*39f0*/  ISETP.GT.U32.AND P0, PT, R9, 0x7, PT ;  /* 0x000000070900780c */ /* 0x000fe20003f04070 */
[----:B------:R-:W-:Y:S01]  /*3a00*/  IMAD.IADD R3, R28, 0x1, R3 ;  /* 0x000000011c037824 */ /* 0x000fe200078e0203 */
[----:B------:R-:W-:Y:S04]  /*3a10*/  BSSY.RECONVERGENT B0, `(.L_x_110) ;  /* 0x000000d000007945 */ /* 0x000fe80003800200 */
[----:B------:R-:W-:-:S07]  /*3a20*/  ISETP.GE.U32.AND P1, PT, R3, 0x8, PT ;  /* 0x000000080300780c */ /* 0x000fce0003f26070 */
[----:B---3--:R-:W-:Y:S06]  /*3a30*/  @P0 BRA `(.L_x_111) ;  /* 0x0000000000280947 */ /* 0x008fec0003800000 */
[----:B------:R-:W-:-:S05]  /*3a40*/  IMAD.SHL.U32 R0, R9, 0x4, RZ ;  /* 0x0000000409007824 */ /* 0x000fca00078e00ff */
[----:B------:R-:W-:Y:S02]  /*3a50*/  LOP3.LUT R5, R0, 0x1c, RZ, 0xc0, !PT ;  /* 0x0000001c00057812 */ /* 0x000fe400078ec0ff */
[C---:B------:R-:W-:Y:S02]  /*3a60*/  LOP3.LUT R0, R9.reuse, 0x3, RZ, 0xc0, !PT ;  /* 0x0000000309007812 */ /* 0x040fe400078ec0ff */
[----:B------:R-:W-:Y:S02]  /*3a70*/  IADD3 R8, PT, PT, R36, R5, RZ ;  /* 0x0000000524087210 */ /* 0x000fe40007ffe0ff */
[----:B--2---:R-:W-:Y:S01]  /*3a80*/  LEA.HI R5, R9, UR5, RZ, 0x1e ;  /* 0x0000000509057c11 */ /* 0x004fe2000f8ff0ff */
[----:B------:R-:W-:Y:S02]  /*3a90*/  VIADD R0, R0, UR4 ;  /* 0x0000000400007c36 */ /* 0x000fe40008000000 */
[----:B------:R-:W2:Y:S02]  /*3aa0*/  LDS R11, [R8+0x40] ;  /* 0x00004000080b7984 */ /* 0x000ea40000000800 */
[----:B-1----:R-:W-:-:S04]  /*3ab0*/  IMAD R5, R5, UR6, R0 ;  /* 0x0000000605057c24 */ /* 0x002fc8000f8e0200 */
[----:B0-----:R-:W-:-:S05]  /*3ac0*/  IMAD.WIDE R4, R5, 0x4, R6 ;  /* 0x0000000405047825 */ /* 0x001fca00078e0206 */
[----:B--2---:R3:W-:Y:S02]  /*3ad0*/  STG.E desc[UR36][R4.64], R11 ;  /* 0x0000000b04007986 */ /* 0x0047e4000c101924 */
.L_x_111:
[----:B-12---:R-:W-:Y:S05]  /*3ae0*/  BSYNC.RECONVERGENT B0 ;  /* 0x0000000000007941 */ /* 0x006fea0003800200 */
.L_x_110:
[----:B------:R-:W-:Y:S01]  /*3af0*/  IMAD.IADD R9, R28, 0x1, R9 ;  /* 0x000000011c097824 */ /* 0x000fe200078e0209 */
[----:B------:R-:W-:Y:S06]  /*3b00*/  @!P1 BRA `(.L_x_112) ;  /* 0xfffffffc00b89947 */ /* 0x000fec000383ffff */
[----:B------:R-:W-:-:S13]  /*3b10*/  ISETP.NE.AND P0, PT, R29, RZ, PT ;  /* 0x000000ff1d00720c */ /* 0x000fda0003f05270 */
[----:B------:R-:W-:Y:S05]  /*3b20*/  @P0 EXIT ;  /* 0x000000000000094d */ /* 0x000fea0003800000 */
[----:B------:R-:W-:Y:S01]  /*3b30*/  MOV R16, 0x0 ;  /* 0x0000000000107802 */ /* 0x000fe20000000f00 */
[----:B------:R-:W3:Y:S01]  /*3b40*/  LDCU.64 UR4, c[0x4][0x58] ;  /* 0x01000b00ff0477ac */ /* 0x000ee20008000a00 */
[----:B0-----:R-:W-:Y:S02]  /*3b50*/  CS2R R6, SRZ ;  /* 0x0000000000067805 */ /* 0x001fe4000001ff00 */
[----:B------:R0:W1:Y:S01]  /*3b60*/  LDC.64 R8, c[0x4][R16] ;  /* 0x0100000010087b82 */ /* 0x0000620000000a00 */
[----:B---3--:R-:W-:Y:S01]  /*3b70*/  IMAD.U32 R4, RZ, RZ, UR4 ;  /* 0x00000004ff047e24 */ /* 0x008fe2000f8e00ff */
[----:B0-----:R-:W-:-:S07]  /*3b80*/  MOV R5, UR5 ;  /* 0x0000000500057c02 */ /* 0x001fce0008000f00 */
[----:B------:R-:W-:-:S07]  /*3b90*/  LEPC R20, `(.L_x_113) ;  /* 0x000000001014794e */ /* 0x000fce0000000000 */
[----:B-1----:R-:W-:Y:S05]  /*3ba0*/  CALL.ABS.NOINC R8 ;  /* 0x0000000008007343 */ /* 0x002fea0003c00000 */
.L_x_113:
[----:B------:R-:W-:Y:S01]  /*3bb0*/  IMAD.MOV.U32 R8, RZ, RZ, 0x4 ;  /* 0x00000004ff087424 */ /* 0x000fe200078e00ff */
[----:B------:R0:W1:Y:S01]  /*3bc0*/  LDC.64 R10, c[0x4][R16] ;  /* 0x01000000100a7b82 */ /* 0x0000620000000a00 */
[----:B------:R-:W-:Y:S01]  /*3bd0*/  IMAD.MOV.U32 R9, RZ, RZ, 0x2 ;  /* 0x00000002ff097424 */ /* 0x000fe200078e00ff */
[----:B------:R-:W2:Y:S01]  /*3be0*/  LDCU.64 UR4, c[0x4][0x8] ;  /* 0x01000100ff0477ac */ /* 0x000ea20008000a00 */
[----:B------:R-:W-:Y:S02]  /*3bf0*/  IMAD.MOV.U32 R6, RZ, RZ, R18 ;  /* 0x000000ffff067224 */ /* 0x000fe400078e0012 */
[----:B------:R-:W-:Y:S01]  /*3c00*/  IMAD.MOV.U32 R7, RZ, RZ, R2 ;  /* 0x000000ffff077224 */ /* 0x000fe200078e0002 */
[----:B------:R0:W-:Y:S01]  /*3c10*/  STL.64 [R1], R8 ;  /* 0x0000000801007387 */ /* 0x0001e20000100a00 */
[----:B--2---:R-:W-:Y:S01]  /*3c20*/  IMAD.U32 R4, RZ, RZ, UR4 ;  /* 0x00000004ff047e24 */ /* 0x004fe2000f8e00ff */
[----:B0-----:R-:W-:-:S07]  /*3c30*/  MOV R5, UR5 ;  /* 0x0000000500057c02 */ /* 0x001fce0008000f00 */
[----:B------:R-:W-:-:S07]  /*3c40*/  LEPC R20, `(.L_x_114) ;  /* 0x000000001014794e */ /* 0x000fce0000000000 */
[----:B-1----:R-:W-:Y:S05]  /*3c50*/  CALL.ABS.NOINC R10 ;  /* 0x000000000a007343 */ /* 0x002fea0003c00000 */
.L_x_114:
[----:B------:R-:W0:Y:S01]  /*3c60*/  LDS R0, [R36+0x40] ;  /* 0x0000400024007984 */ /* 0x000e220000000800 */
[----:B------:R1:W2:Y:S01]  /*3c70*/  LDC.64 R10, c[0x4][R16] ;  /* 0x01000000100a7b82 */ /* 0x0002a20000000a00 */
[----:B------:R-:W3:Y:S01]  /*3c80*/  LDCU.64 UR4, c[0x4][0x10] ;  /* 0x01000200ff0477ac */ /* 0x000ee20008000a00 */
[----:B------:R-:W-:Y:S02]  /*3c90*/  IMAD.MOV.U32 R6, RZ, RZ, R18 ;  /* 0x000000ffff067224 */ /* 0x000fe400078e0012 */
[----:B------:R-:W-:Y:S02]  /*3ca0*/  IMAD.MOV.U32 R7, RZ, RZ, R2 ;  /* 0x000000ffff077224 */ /* 0x000fe400078e0002 */
[----:B---3--:R-:W-:Y:S01]  /*3cb0*/  IMAD.U32 R4, RZ, RZ, UR4 ;  /* 0x00000004ff047e24 */ /* 0x008fe2000f8e00ff */
[----:B------:R-:W-:Y:S01]  /*3cc0*/  MOV R5, UR5 ;  /* 0x0000000500057c02 */ /* 0x000fe20008000f00 */
[----:B0-----:R-:W0:Y:S02]  /*3cd0*/  F2F.F64.F32 R8, R0 ;  /* 0x0000000000087310 */ /* 0x001e240000201800 */
[----:B0-2---:R1:W-:Y:S04]  /*3ce0*/  STL.64 [R1], R8 ;  /* 0x0000000801007387 */ /* 0x0053e80000100a00 */
[----:B------:R-:W-:-:S07]  /*3cf0*/  LEPC R20, `(.L_x_115) ;  /* 0x000000001014794e */ /* 0x000fce0000000000 */
[----:B-1----:R-:W-:Y:S05]  /*3d00*/  CALL.ABS.NOINC R10 ;  /* 0x000000000a007343 */ /* 0x002fea0003c00000 */
.L_x_115:
        /* <DEDUP_REMOVED lines=11> */
.L_x_116:
[----:B------:R0:W1:Y:S01]  /*3dc0*/  LDC.64 R8, c[0x4][R16] ;  /* 0x0100000010087b82 */ /* 0x0000620000000a00 */
[----:B------:R-:W2:Y:S01]  /*3dd0*/  LDCU.64 UR4, c[0x4][0x18] ;  /* 0x01000300ff0477ac */ /* 0x000ea20008000a00 */
[----:B------:R-:W-:Y:S01]  /*3de0*/  CS2R R6, SRZ ;  /* 0x0000000000067805 */ /* 0x000fe2000001ff00 */
[----:B--2---:R-:W-:Y:S01]  /*3df0*/  IMAD.U32 R4, RZ, RZ, UR4 ;  /* 0x00000004ff047e24 */ /* 0x004fe2000f8e00ff */
[----:B0-----:R-:W-:-:S07]  /*3e00*/  MOV R5, UR5 ;  /* 0x0000000500057c02 */ /* 0x001fce0008000f00 */
[----:B------:R-:W-:-:S07]  /*3e10*/  LEPC R20, `(.L_x_117) ;  /* 0x000000001014794e */ /* 0x000fce0000000000 */
[----:B-1----:R-:W-:Y:S05]  /*3e20*/  CALL.ABS.NOINC R8 ;  /* 0x0000000008007343 */ /* 0x002fea0003c00000 */
.L_x_117:
[----:B------:R-:W0:Y:S01]  /*3e30*/  LDS R0, [R36+0x44] ;  /* 0x0000440024007984 */ /* 0x000e220000000800 */
[----:B------:R1:W2:Y:S01]  /*3e40*/  LDC.64 R10, c[0x4][R16] ;  /* 0x01000000100a7b82 */ /* 0x0002a20000000a00 */
[----:B------:R-:W3:Y:S01]  /*3e50*/  LDCU.64 UR4, c[0x4][0x10] ;  /* 0x01000200ff0477ac */ /* 0x000ee20008000a00 */
[----:B------:R-:W-:Y:S01]  /*3e60*/  IMAD.MOV.U32 R6, RZ, RZ, R18 ;  /* 0x000000ffff067224 */ /* 0x000fe200078e0012 */
[----:B------:R-:W-:Y:S01]  /*3e70*/  MOV R7, R2 ;  /* 0x0000000200077202 */ /* 0x000fe20000000f00 */
[----:B---3--:R-:W-:Y:S02]  /*3e80*/  IMAD.U32 R4, RZ, RZ, UR4 ;  /* 0x00000004ff047e24 */ /* 0x008fe4000f8e00ff */
[----:B------:R-:W-:Y:S01]  /*3e90*/  IMAD.U32 R5, RZ, RZ, UR5 ;  /* 0x00000005ff057e24 */ /* 0x000fe2000f8e00ff */
[----:B0-----:R-:W0:Y:S02]  /*3ea0*/  F2F.F64.F32 R8, R0 ;  /* 0x0000000000087310 */ /* 0x001e240000201800 */
[----:B0-2---:R1:W-:Y:S04]  /*3eb0*/  STL.64 [R1], R8 ;  /* 0x0000000801007387 */ /* 0x0053e80000100a00 */
[----:B------:R-:W-:-:S07]  /*3ec0*/  LEPC R20, `(.L_x_118) ;  /* 0x000000001014794e */ /* 0x000fce0000000000 */
[----:B-1----:R-:W-:Y:S05]  /*3ed0*/  CALL.ABS.NOINC R10 ;  /* 0x000000000a007343 */ /* 0x002fea0003c00000 */
.L_x_118:
        /* <DEDUP_REMOVED lines=11> */
.L_x_119:
[----:B------:R0:W1:Y:S01]  /*3f90*/  LDC.64 R8, c[0x4][R16] ;  /* 0x0100000010087b82 */ /* 0x0000620000000a00 */
[----:B------:R-:W2:Y:S01]  /*3fa0*/  LDCU.64 UR4, c[0x4][0x18] ;  /* 0x01000300ff0477ac */ /* 0x000ea20008000a00 */
[----:B------:R-:W-:Y:S01]  /*3fb0*/  CS2R R6, SRZ ;  /* 0x0000000000067805 */ /* 0x000fe2000001ff00 */
[----:B--2---:R-:W-:Y:S02]  /*3fc0*/  IMAD.U32 R4, RZ, RZ, UR4 ;  /* 0x00000004ff047e24 */ /* 0x004fe4000f8e00ff */
[----:B0-----:R-:W-:-:S07]  /*3fd0*/  IMAD.U32 R5, RZ, RZ, UR5 ;  /* 0x00000005ff057e24 */ /* 0x001fce000f8e00ff */
[----:B------:R-:W-:-:S07]  /*3fe0*/  LEPC R20, `(.L_x_120) ;  /* 0x000000001014794e */ /* 0x000fce0000000000 */
[----:B-1----:R-:W-:Y:S05]  /*3ff0*/  CALL.ABS.NOINC R8 ;  /* 0x0000000008007343 */ /* 0x002fea0003c00000 */
.L_x_120:
        /* <DEDUP_REMOVED lines=11> */
.L_x_121:
        /* <DEDUP_REMOVED lines=11> */
.L_x_122:
[----:B------:R0:W1:Y:S01]  /*4160*/  LDC.64 R8, c[0x4][R16] ;  /* 0x0100000010087b82 */ /* 0x0000620000000a00 */
[----:B------:R-:W2:Y:S01]  /*4170*/  LDCU.64 UR4, c[0x4][0x18] ;  /* 0x01000300ff0477ac */ /* 0x000ea20008000a00 */
[----:B------:R-:W-:Y:S01]  /*4180*/  CS2R R6, SRZ ;  /* 0x0000000000067805 */ /* 0x000fe2000001ff00 */
[----:B--2---:R-:W-:Y:S01]  /*4190*/  IMAD.U32 R4, RZ, RZ, UR4 ;  /* 0x00000004ff047e24 */ /* 0x004fe2000f8e00ff */
[----:B0-----:R-:W-:-:S07]  /*41a0*/  MOV R5, UR5 ;  /* 0x0000000500057c02 */ /* 0x001fce0008000f00 */
[----:B------:R-:W-:-:S07]  /*41b0*/  LEPC R20, `(.L_x_123) ;  /* 0x000000001014794e */ /* 0x000fce0000000000 */
[----:B-1----:R-:W-:Y:S05]  /*41c0*/  CALL.ABS.NOINC R8 ;  /* 0x0000000008007343 */ /* 0x002fea0003c00000 */
.L_x_123:
        /* <DEDUP_REMOVED lines=11> */
.L_x_124:
        /* <DEDUP_REMOVED lines=11> */
.L_x_125:
[----:B------:R0:W1:Y:S01]  /*4330*/  LDC.64 R2, c[0x4][R16] ;  /* 0x0100000010027b82 */ /* 0x0000620000000a00 */
[----:B------:R-:W2:Y:S01]  /*4340*/  LDCU.64 UR4, c[0x4][0x18] ;  /* 0x01000300ff0477ac */ /* 0x000ea20008000a00 */
[----:B------:R-:W-:Y:S01]  /*4350*/  CS2R R6, SRZ ;  /* 0x0000000000067805 */ /* 0x000fe2000001ff00 */
[----:B--2---:R-:W-:Y:S02]  /*4360*/  IMAD.U32 R4, RZ, RZ, UR4 ;  /* 0x00000004ff047e24 */ /* 0x004fe4000f8e00ff */
[----:B0-----:R-:W-:-:S07]  /*4370*/  IMAD.U32 R5, RZ, RZ, UR5 ;  /* 0x00000005ff057e24 */ /* 0x001fce000f8e00ff */
[----:B------:R-:W-:-:S07]  /*4380*/  LEPC R20, `(.L_x_126) ;  /* 0x000000001014794e */ /* 0x000fce0000000000 */
[----:B-1----:R-:W-:Y:S05]  /*4390*/  CALL.ABS.NOINC R2 ;  /* 0x0000000002007343 */ /* 0x002fea0003c00000 */
.L_x_126:
[----:B------:R-:W0:Y:S01]  /*43a0*/  LDC.64 R16, c[0x4][R16] ;  /* 0x0100000010107b82 */ /* 0x000e220000000a00 */
[----:B------:R-:W1:Y:S01]  /*43b0*/  LDCU.64 UR4, c[0x4][0x18] ;  /* 0x01000300ff0477ac */ /* 0x000e620008000a00 */
[----:B------:R-:W-:Y:S01]  /*43c0*/  CS2R R6, SRZ ;  /* 0x0000000000067805 */ /* 0x000fe2000001ff00 */
[----:B-1----:R-:W-:Y:S01]  /*43d0*/  IMAD.U32 R4, RZ, RZ, UR4 ;  /* 0x00000004ff047e24 */ /* 0x002fe2000f8e00ff */
[----:B------:R-:W-:-:S07]  /*43e0*/  MOV R5, UR5 ;  /* 0x0000000500057c02 */ /* 0x000fce0008000f00 */
[----:B------:R-:W-:-:S07]  /*43f0*/  LEPC R20, `(.L_x_127) ;  /* 0x000000001014794e */ /* 0x000fce0000000000 */
[----:B0-----:R-:W-:Y:S05]  /*4400*/  CALL.ABS.NOINC R16 ;  /* 0x0000000010007343 */ /* 0x001fea0003c00000 */
.L_x_127:
[----:B------:R-:W-:Y:S05]  /*4410*/  EXIT ;  /* 0x000000000000794d */ /* 0x000fea0003800000 */
        .weak           $__internal_0_$__cuda_sm20_sqrt_rn_f32_slowpath
        .type           $__internal_0_$__cuda_sm20_sqrt_rn_f32_slowpath,@function
        .size           $__internal_0_$__cuda_sm20_sqrt_rn_f32_slowpath,($__internal_1_$__cuda_sm3x_div_rn_noftz_f32_slowpath - $__internal_0_$__cuda_sm20_sqrt_rn_f32_slowpath)
$__internal_0_$__cuda_sm20_sqrt_rn_f32_slowpath:
[----:B------:R-:W-:-:S13]  /*4420*/  LOP3.LUT P1, RZ, R0, 0x7fffffff, RZ, 0xc0, !PT ;  /* 0x7fffffff00ff7812 */ /* 0x000fda000782c0ff */
[----:B------:R-:W-:Y:S01]  /*4430*/  @!P1 IMAD.MOV.U32 R3, RZ, RZ, R0 ;  /* 0x000000ffff039224 */ /* 0x000fe200078e0000 */
[----:B------:R-:W-:Y:S06]  /*4440*/  @!P1 BRA `(.L_x_128) ;  /* 0x0000000000409947 */ /* 0x000fec0003800000 */
[----:B------:R-:W-:-:S13]  /*4450*/  FSETP.GEU.FTZ.AND P1, PT, R0, RZ, PT ;  /* 0x000000ff0000720b */ /* 0x000fda0003f3e000 */
[----:B------:R-:W-:Y:S01]  /*4460*/  @!P1 IMAD.MOV.U32 R3, RZ, RZ, 0x7fffffff ;  /* 0x7fffffffff039424 */ /* 0x000fe200078e00ff */
[----:B------:R-:W-:Y:S06]  /*4470*/  @!P1 BRA `(.L_x_128) ;  /* 0x0000000000349947 */ /* 0x000fec0003800000 */
[----:B------:R-:W-:-:S13]  /*4480*/  FSETP.GTU.FTZ.AND P1, PT, |R0|, +INF , PT ;  /* 0x7f8000000000780b */ /* 0x000fda0003f3c200 */
[----:B------:R-:W-:Y:S01]  /*4490*/  @P1 FADD.FTZ R3, R0, 1 ;  /* 0x3f80000000031421 */ /* 0x000fe20000010000 */
[----:B------:R-:W-:Y:S06]  /*44a0*/  @P1 BRA `(.L_x_128) ;  /* 0x0000000000281947 */ /* 0x000fec0003800000 */
[----:B------:R-:W-:-:S13]  /*44b0*/  FSETP.NEU.FTZ.AND P1, PT, |R0|, +INF , PT ;  /* 0x7f8000000000780b */ /* 0x000fda0003f3d200 */
[----:B------:R-:W-:-:S04]  /*44c0*/  @P1 FFMA R4, R0, 1.84467440737095516160e+19, RZ ;  /* 0x5f80000000041823 */ /* 0x000fc800000000ff */
[----:B------:R-:W0:Y:S02]  /*44d0*/  @P1 MUFU.RSQ R3, R4 ;  /* 0x0000000400031308 */ /* 0x000e240000001400 */
[----:B0-----:R-:W-:Y:S01]  /*44e0*/  @P1 FMUL.FTZ R5, R4, R3 ;  /* 0x0000000304051220 */ /* 0x001fe20000410000 */
[----:B------:R-:W-:Y:S01]  /*44f0*/  @P1 FMUL.FTZ R7, R3, 0.5 ;  /* 0x3f00000003071820 */ /* 0x000fe20000410000 */
[----:B------:R-:W-:Y:S02]  /*4500*/  @!P1 IMAD.MOV.U32 R3, RZ, RZ, R0 ;  /* 0x000000ffff039224 */ /* 0x000fe400078e0000 */
[----:B------:R-:W-:-:S04]  /*4510*/  @P1 FADD.FTZ R6, -R5, -RZ ;  /* 0x800000ff05061221 */ /* 0x000fc80000010100 */
[----:B------:R-:W-:-:S04]  /*4520*/  @P1 FFMA R6, R5, R6, R4 ;  /* 0x0000000605061223 */ /* 0x000fc80000000004 */
[----:B------:R-:W-:-:S04]  /*4530*/  @P1 FFMA R6, R6, R7, R5 ;  /* 0x0000000706061223 */ /* 0x000fc80000000005 */
[----:B------:R-:W-:-:S07]  /*4540*/  @P1 FMUL.FTZ R3, R6, 2.3283064365386962891e-10 ;  /* 0x2f80000006031820 */ /* 0x000fce0000410000 */
.L_x_128:
[----:B------:R-:W-:Y:S01]  /*4550*/  MOV R4, R8 ;  /* 0x0000000800047202 */ /* 0x000fe20000000f00 */
[----:B------:R-:W-:-:S04]  /*4560*/  IMAD.MOV.U32 R5, RZ, RZ, 0x0 ;  /* 0x00000000ff057424 */ /* 0x000fc800078e00ff */
[----:B------:R-:W-:Y:S05]  /*4570*/  RET.REL.NODEC R4 `(_Z22panelHouseholderKernelPfS_S_iiii) ;  /* 0xffffffb804a07950 */ /* 0x000fea0003c3ffff */
        .weak           $__internal_1_$__cuda_sm3x_div_rn_noftz_f32_slowpath
        .type           $__internal_1_$__cuda_sm3x_div_rn_noftz_f32_slowpath,@function
        .size           $__internal_1_$__cuda_sm3x_div_rn_noftz_f32_slowpath,(.L_x_142 - $__internal_1_$__cuda_sm3x_div_rn_noftz_f32_slowpath)
$__internal_1_$__cuda_sm3x_div_rn_noftz_f32_slowpath:
[----:B------:R-:W-:Y:S01]  /*4580*/  SHF.R.U32.HI R10, RZ, 0x17, R22 ;  /* 0x00000017ff0a7819 */ /* 0x000fe20000011616 */
[----:B------:R-:W-:Y:S01]  /*4590*/  BSSY.RECONVERGENT B2, `(.L_x_129) ;  /* 0x0000063000027945 */ /* 0x000fe20003800200 */
[----:B------:R-:W-:Y:S02]  /*45a0*/  SHF.R.U32.HI R11, RZ, 0x17, R0 ;  /* 0x00000017ff0b7819 */ /* 0x000fe40000011600 */
[----:B------:R-:W-:Y:S02]  /*45b0*/  LOP3.LUT R10, R10, 0xff, RZ, 0xc0, !PT ;  /* 0x000000ff0a0a7812 */ /* 0x000fe400078ec0ff */
[----:B------:R-:W-:Y:S02]  /*45c0*/  LOP3.LUT R11, R11, 0xff, RZ, 0xc0, !PT ;  /* 0x000000ff0b0b7812 */ /* 0x000fe400078ec0ff */
[----:B------:R-:W-:Y:S01]  /*45d0*/  MOV R13, R22 ;  /* 0x00000016000d7202 */ /* 0x000fe20000000f00 */
[----:B------:R-:W-:Y:S02]  /*45e0*/  VIADD R14, R10, 0xffffffff ;  /* 0xffffffff0a0e7836 */ /* 0x000fe40000000000 */
[----:B------:R-:W-:-:S03]  /*45f0*/  VIADD R12, R11, 0xffffffff ;  /* 0xffffffff0b0c7836 */ /* 0x000fc60000000000 */
[----:B------:R-:W-:-:S04]  /*4600*/  ISETP.GT.U32.AND P1, PT, R14, 0xfd, PT ;  /* 0x000000fd0e00780c */ /* 0x000fc80003f24070 */
[----:B------:R-:W-:-:S13]  /*4610*/  ISETP.GT.U32.OR P1, PT, R12, 0xfd, P1 ;  /* 0x000000fd0c00780c */ /* 0x000fda0000f24470 */
[----:B------:R-:W-:Y:S01]  /*4620*/  @!P1 IMAD.MOV.U32 R5, RZ, RZ, RZ ;  /* 0x000000ffff059224 */ /* 0x000fe200078e00ff */
[----:B------:R-:W-:Y:S06]  /*4630*/  @!P1 BRA `(.L_x_130) ;  /* 0x00000000005c9947 */ /* 0x000fec0003800000 */
[----:B------:R-:W-:Y:S02]  /*4640*/  FSETP.GTU.FTZ.AND P1, PT, |R0|, +INF , PT ;  /* 0x7f8000000000780b */ /* 0x000fe40003f3c200 */
[----:B------:R-:W-:-:S04]  /*4650*/  FSETP.GTU.FTZ.AND P2, PT, |R22|, +INF , PT ;  /* 0x7f8000001600780b */ /* 0x000fc80003f5c200 */
[----:B------:R-:W-:-:S13]  /*4660*/  PLOP3.LUT P1, PT, P1, P2, PT, 0xf8, 0x8f ;  /* 0x00000000008f781c */ /* 0x000fda0000f25f70 */
[----:B------:R-:W-:Y:S05]  /*4670*/  @P1 BRA `(.L_x_131) ;  /* 0x00000004004c1947 */ /* 0x000fea0003800000 */
[----:B------:R-:W-:-:S13]  /*4680*/  LOP3.LUT P1, RZ, R13, 0x7fffffff, R0, 0xc8, !PT ;  /* 0x7fffffff0dff7812 */ /* 0x000fda000782c800 */
[----:B------:R-:W-:Y:S05]  /*4690*/  @!P1 BRA `(.L_x_132) ;  /* 0x00000004003c9947 */ /* 0x000fea0003800000 */
[----:B------:R-:W-:Y:S02]  /*46a0*/  FSETP.NEU.FTZ.AND P3, PT, |R0|, +INF , PT ;  /* 0x7f8000000000780b */ /* 0x000fe40003f7d200 */
[----:B------:R-:W-:Y:S02]  /*46b0*/  FSETP.NEU.FTZ.AND P2, PT, |R22|, +INF , PT ;  /* 0x7f8000001600780b */ /* 0x000fe40003f5d200 */
[----:B------:R-:W-:-:S11]  /*46c0*/  FSETP.NEU.FTZ.AND P1, PT, |R0|, +INF , PT ;  /* 0x7f8000000000780b */ /* 0x000fd60003f3d200 */
[----:B------:R-:W-:Y:S05]  /*46d0*/  @!P2 BRA !P3, `(.L_x_132) ;  /* 0x00000004002ca947 */ /* 0x000fea0005800000 */
[----:B------:R-:W-:-:S04]  /*46e0*/  LOP3.LUT P3, RZ, R0, 0x7fffffff, RZ, 0xc0, !PT ;  /* 0x7fffffff00ff7812 */ /* 0x000fc8000786c0ff */
[----:B------:R-:W-:-:S13]  /*46f0*/  PLOP3.LUT P3, PT, P2, P3, PT, 0x2f, 0xf2 ;  /* 0x0000000000f2781c */ /* 0x000fda0001766577 */
[----:B------:R-:W-:Y:S05]  /*4700*/  @P3 BRA `(.L_x_133) ;  /* 0x0000000400183947 */ /* 0x000fea0003800000 */
[----:B------:R-:W-:-:S04]  /*4710*/  LOP3.LUT P2, RZ, R13, 0x7fffffff, RZ, 0xc0, !PT ;  /* 0x7fffffff0dff7812 */ /* 0x000fc8000784c0ff */
[----:B------:R-:W-:-:S13]  /*4720*/  PLOP3.LUT P1, PT, P1, P2, PT, 0x2f, 0xf2 ;  /* 0x0000000000f2781c */ /* 0x000fda0000f24577 */
[----:B------:R-:W-:Y:S05]  /*4730*/  @P1 BRA `(.L_x_134) ;  /* 0x0000000400001947 */ /* 0x000fea0003800000 */
[----:B------:R-:W-:Y:S02]  /*4740*/  ISETP.GE.AND P1, PT, R12, RZ, PT ;  /* 0x000000ff0c00720c */ /* 0x000fe40003f26270 */
[----:B------:R-:W-:-:S11]  /*4750*/  ISETP.GE.AND P2, PT, R14, RZ, PT ;  /* 0x000000ff0e00720c */ /* 0x000fd60003f46270 */
[----:B------:R-:W-:Y:S02]  /*4760*/  @P1 IMAD.MOV.U32 R5, RZ, RZ, RZ ;  /* 0x000000ffff051224 */ /* 0x000fe400078e00ff */
[----:B------:R-:W-:Y:S01]  /*4770*/  @!P1 FFMA R0, R0, 1.84467440737095516160e+19, RZ ;  /* 0x5f80000000009823 */ /* 0x000fe200000000ff */
[----:B------:R-:W-:Y:S02]  /*4780*/  @!P1 IMAD.MOV.U32 R5, RZ, RZ, -0x40 ;  /* 0xffffffc0ff059424 */ /* 0x000fe400078e00ff */
[----:B------:R-:W-:-:S03]  /*4790*/  @!P2 FFMA R13, R22, 1.84467440737095516160e+19, RZ ;  /* 0x5f800000160da823 */ /* 0x000fc600000000ff */
[----:B------:R-:W-:-:S07]  /*47a0*/  @!P2 IADD3 R5, PT, PT, R5, 0x40, RZ ;  /* 0x000000400505a810 */ /* 0x000fce0007ffe0ff */
.L_x_130:
[----:B------:R-:W-:Y:S01]  /*47b0*/  LEA R12, R10, 0xc0800000, 0x17 ;  /* 0xc08000000a0c7811 */ /* 0x000fe200078eb8ff */
[----:B------:R-:W-:Y:S01]  /*47c0*/  VIADD R15, R11, 0xffffff81 ;  /* 0xffffff810b0f7836 */ /* 0x000fe20000000000 */
[----:B------:R-:W-:Y:S03]  /*47d0*/  BSSY.RECONVERGENT B3, `(.L_x_135) ;  /* 0x0000035000037945 */ /* 0x000fe60003800200 */
[----:B------:R-:W-:Y:S01]  /*47e0*/  IMAD.IADD R12, R13, 0x1, -R12 ;  /* 0x000000010d0c7824 */ /* 0x000fe200078e0a0c */
[C---:B------:R-:W-:Y:S01]  /*47f0*/  IADD3 R20, PT, PT, R15.reuse, 0x7f, -R10 ;  /* 0x0000007f0f147810 */ /* 0x040fe20007ffe80a */
[----:B------:R-:W-:Y:S02]  /*4800*/  IMAD R0, R15, -0x800000, R0 ;  /* 0xff8000000f007824 */ /* 0x000fe400078e0200 */
[----:B------:R-:W0:Y:S01]  /*4810*/  MUFU.RCP R14, R12 ;  /* 0x0000000c000e7308 */ /* 0x000e220000001000 */
[----:B------:R-:W-:Y:S01]  /*4820*/  FADD.FTZ R13, -R12, -RZ ;  /* 0x800000ff0c0d7221 */ /* 0x000fe20000010100 */
[----:B------:R-:W-:-:S03]  /*4830*/  IMAD.IADD R20, R20, 0x1, R5 ;  /* 0x0000000114147824 */ /* 0x000fc600078e0205 */
[----:B0-----:R-:W-:-:S04]  /*4840*/  FFMA R11, R14, R13, 1 ;  /* 0x3f8000000e0b7423 */ /* 0x001fc8000000000d */
[----:B------:R-:W-:-:S04]  /*4850*/  FFMA R11, R14, R11, R14 ;  /* 0x0000000b0e0b7223 */ /* 0x000fc8000000000e */
[----:B------:R-:W-:-:S04]  /*4860*/  FFMA R10, R0, R11, RZ ;  /* 0x0000000b000a7223 */ /* 0x000fc800000000ff */
[----:B------:R-:W-:-:S04]  /*4870*/  FFMA R14, R13, R10, R0 ;  /* 0x0000000a0d0e7223 */ /* 0x000fc80000000000 */
[----:B------:R-:W-:-:S04]  /*4880*/  FFMA R10, R11, R14, R10 ;  /* 0x0000000e0b0a7223 */ /* 0x000fc8000000000a */
[----:B------:R-:W-:-:S04]  /*4890*/  FFMA R13, R13, R10, R0 ;  /* 0x0000000a0d0d7223 */ /* 0x000fc80000000000 */
[----:B------:R-:W-:-:S05]  /*48a0*/  FFMA R0, R11, R13, R10 ;  /* 0x0000000d0b007223 */ /* 0x000fca000000000a */
[----:B------:R-:W-:-:S04]  /*48b0*/  SHF.R.U32.HI R5, RZ, 0x17, R0 ;  /* 0x00000017ff057819 */ /* 0x000fc80000011600 */
[----:B------:R-:W-:-:S04]  /*48c0*/  LOP3.LUT R5, R5, 0xff, RZ, 0xc0, !PT ;  /* 0x000000ff05057812 */ /* 0x000fc800078ec0ff */
[----:B------:R-:W-:-:S05]  /*48d0*/  IADD3 R12, PT, PT, R5, R20, RZ ;  /* 0x00000014050c7210 */ /* 0x000fca0007ffe0ff */
[----:B------:R-:W-:-:S05]  /*48e0*/  VIADD R5, R12, 0xffffffff ;  /* 0xffffffff0c057836 */ /* 0x000fca0000000000 */
[----:B------:R-:W-:-:S13]  /*48f0*/  ISETP.GE.U32.AND P1, PT, R5, 0xfe, PT ;  /* 0x000000fe0500780c */ /* 0x000fda0003f26070 */
[----:B------:R-:W-:Y:S05]  /*4900*/  @!P1 BRA `(.L_x_136) ;  /* 0x0000000000809947 */ /* 0x000fea0003800000 */
[----:B------:R-:W-:-:S13]  /*4910*/  ISETP.GT.AND P1, PT, R12, 0xfe, PT ;  /* 0x000000fe0c00780c */ /* 0x000fda0003f24270 */
[----:B------:R-:W-:Y:S05]  /*4920*/  @P1 BRA `(.L_x_137) ;  /* 0x00000000006c1947 */ /* 0x000fea0003800000 */
[----:B------:R-:W-:-:S13]  /*4930*/  ISETP.GE.AND P1, PT, R12, 0x1, PT ;  /* 0x000000010c00780c */ /* 0x000fda0003f26270 */
[----:B------:R-:W-:Y:S05]  /*4940*/  @P1 BRA `(.L_x_138) ;  /* 0x0000000000741947 */ /* 0x000fea0003800000 */
[----:B------:R-:W-:Y:S02]  /*4950*/  ISETP.GE.AND P1, PT, R12, -0x18, PT ;  /* 0xffffffe80c00780c */ /* 0x000fe40003f26270 */
[----:B------:R-:W-:-:S11]  /*4960*/  LOP3.LUT R0, R0, 0x80000000, RZ, 0xc0, !PT ;  /* 0x8000000000007812 */ /* 0x000fd600078ec0ff */
[----:B------:R-:W-:Y:S05]  /*4970*/  @!P1 BRA `(.L_x_138) ;  /* 0x0000000000689947 */ /* 0x000fea0003800000 */
[CCC-:B------:R-:W-:Y:S01]  /*4980*/  FFMA.RZ R14, R11.reuse, R13.reuse, R10.reuse ;  /* 0x0000000d0b0e7223 */ /* 0x1c0fe2000000c00a */
[CCC-:B------:R-:W-:Y:S01]  /*4990*/  FFMA.RP R5, R11.reuse, R13.reuse, R10.reuse ;  /* 0x0000000d0b057223 */ /* 0x1c0fe2000000800a */
[----:B------:R-:W-:Y:S01]  /*49a0*/  FFMA.RM R10, R11, R13, R10 ;  /* 0x0000000d0b0a7223 */ /* 0x000fe2000000400a */
[C---:B------:R-:W-:Y:S01]  /*49b0*/  VIADD R11, R12.reuse, 0x20 ;  /* 0x000000200c0b7836 */ /* 0x040fe20000000000 */
[----:B------:R-:W-:Y:S02]  /*49c0*/  ISETP.NE.AND P3, PT, R12, RZ, PT ;  /* 0x000000ff0c00720c */ /* 0x000fe40003f65270 */
[----:B------:R-:W-:Y:S02]  /*49d0*/  LOP3.LUT R14, R14, 0x7fffff, RZ, 0xc0, !PT ;  /* 0x007fffff0e0e7812 */ /* 0x000fe400078ec0ff */
[----:B------:R-:W-:Y:S01]  /*49e0*/  ISETP.NE.AND P1, PT, R12, RZ, PT ;  /* 0x000000ff0c00720c */ /* 0x000fe20003f25270 */
[----:B------:R-:W-:Y:S01]  /*49f0*/  IMAD.MOV R12, RZ, RZ, -R12 ;  /* 0x000000ffff0c7224 */ /* 0x000fe200078e0a0c */
[----:B------:R-:W-:-:S02]  /*4a00*/  LOP3.LUT R14, R14, 0x800000, RZ, 0xfc, !PT ;  /* 0x008000000e0e7812 */ /* 0x000fc400078efcff */
[----:B------:R-:W-:Y:S02]  /*4a10*/  FSETP.NEU.FTZ.AND P2, PT, R5, R10, PT ;  /* 0x0000000a0500720b */ /* 0x000fe40003f5d000 */
[----:B------:R-:W-:Y:S02]  /*4a20*/  SHF.L.U32 R11, R14, R11, RZ ;  /* 0x0000000b0e0b7219 */ /* 0x000fe400000006ff */
[----:B------:R-:W-:Y:S02]  /*4a30*/  SEL R5, R12, RZ, P3 ;  /* 0x000000ff0c057207 */ /* 0x000fe40001800000 */
[----:B------:R-:W-:Y:S02]  /*4a40*/  ISETP.NE.AND P1, PT, R11, RZ, P1 ;  /* 0x000000ff0b00720c */ /* 0x000fe40000f25270 */
[----:B------:R-:W-:Y:S02]  /*4a50*/  SHF.R.U32.HI R5, RZ, R5, R14 ;  /* 0x00000005ff057219 */ /* 0x000fe4000001160e */
[----:B------:R-:W-:-:S02]  /*4a60*/  PLOP3.LUT P1, PT, P2, P1, PT, 0xf8, 0x8f ;  /* 0x00000000008f781c */ /* 0x000fc40001723f70 */
[----:B------:R-:W-:Y:S02]  /*4a70*/  SHF.R.U32.HI R11, RZ, 0x1, R5 ;  /* 0x00000001ff0b7819 */ /* 0x000fe40000011605 */
[----:B------:R-:W-:-:S04]  /*4a80*/  SEL R10, RZ, 0x1, !P1 ;  /* 0x00000001ff0a7807 */ /* 0x000fc80004800000 */
[----:B------:R-:W-:-:S04]  /*4a90*/  LOP3.LUT R10, R10, 0x1, R11, 0xf8, !PT ;  /* 0x000000010a0a7812 */ /* 0x000fc800078ef80b */
[----:B------:R-:W-:-:S04]  /*4aa0*/  LOP3.LUT R10, R10, R5, RZ, 0xc0, !PT ;  /* 0x000000050a0a7212 */ /* 0x000fc800078ec0ff */
[----:B------:R-:W-:-:S04]  /*4ab0*/  IADD3 R11, PT, PT, R11, R10, RZ ;  /* 0x0000000a0b0b7210 */ /* 0x000fc80007ffe0ff */
[----:B------:R-:W-:Y:S01]  /*4ac0*/  LOP3.LUT R0, R11, R0, RZ, 0xfc, !PT ;  /* 0x000000000b007212 */ /* 0x000fe200078efcff */
[----:B------:R-:W-:Y:S06]  /*4ad0*/  BRA `(.L_x_138) ;  /* 0x0000000000107947 */ /* 0x000fec0003800000 */
.L_x_137:
[----:B------:R-:W-:-:S04]  /*4ae0*/  LOP3.LUT R0, R0, 0x80000000, RZ, 0xc0, !PT ;  /* 0x8000000000007812 */ /* 0x000fc800078ec0ff */
[----:B------:R-:W-:Y:S01]  /*4af0*/  LOP3.LUT R0, R0, 0x7f800000, RZ, 0xfc, !PT ;  /* 0x7f80000000007812 */ /* 0x000fe200078efcff */
[----:B------:R-:W-:Y:S06]  /*4b00*/  BRA `(.L_x_138) ;  /* 0x0000000000047947 */ /* 0x000fec0003800000 */
.L_x_136:
[----:B------:R-:W-:-:S07]  /*4b10*/  IMAD R0, R20, 0x800000, R0 ;  /* 0x0080000014007824 */ /* 0x000fce00078e0200 */
.L_x_138:
[----:B------:R-:W-:Y:S05]  /*4b20*/  BSYNC.RECONVERGENT B3 ;  /* 0x0000000000037941 */ /* 0x000fea0003800200 */
.L_x_135:
[----:B------:R-:W-:Y:S05]  /*4b30*/  BRA `(.L_x_139) ;  /* 0x0000000000207947 */ /* 0x000fea0003800000 */
.L_x_134:
[----:B------:R-:W-:-:S04]  /*4b40*/  LOP3.LUT R0, R13, 0x80000000, R0, 0x48, !PT ;  /* 0x800000000d007812 */ /* 0x000fc800078e4800 */
[----:B------:R-:W-:Y:S01]  /*4b50*/  LOP3.LUT R0, R0, 0x7f800000, RZ, 0xfc, !PT ;  /* 0x7f80000000007812 */ /* 0x000fe200078efcff */
[----:B------:R-:W-:Y:S06]  /*4b60*/  BRA `(.L_x_139) ;  /* 0x0000000000147947 */ /* 0x000fec0003800000 */
.L_x_133:
[----:B------:R-:W-:Y:S01]  /*4b70*/  LOP3.LUT R0, R13, 0x80000000, R0, 0x48, !PT ;  /* 0x800000000d007812 */ /* 0x000fe200078e4800 */
[----:B------:R-:W-:Y:S06]  /*4b80*/  BRA `(.L_x_139) ;  /* 0x00000000000c7947 */ /* 0x000fec0003800000 */
.L_x_132:
[----:B------:R-:W0:Y:S01]  /*4b90*/  MUFU.RSQ R0, -QNAN ;  /* 0xffc0000000007908 */ /* 0x000e220000001400 */
[----:B------:R-:W-:Y:S05]  /*4ba0*/  BRA `(.L_x_139) ;  /* 0x0000000000047947 */ /* 0x000fea0003800000 */
.L_x_131:
[----:B------:R-:W-:-:S07]  /*4bb0*/  FADD.FTZ R0, R0, R22 ;  /* 0x0000001600007221 */ /* 0x000fce0000010000 */
.L_x_139:
[----:B------:R-:W-:Y:S05]  /*4bc0*/  BSYNC.RECONVERGENT B2 ;  /* 0x0000000000027941 */ /* 0x000fea0003800200 */
.L_x_129:
[----:B------:R-:W-:-:S04]  /*4bd0*/  IMAD.MOV.U32 R5, RZ, RZ, 0x0 ;  /* 0x00000000ff057424 */ /* 0x000fc800078e00ff */
[----:B0-----:R-:W-:Y:S05]  /*4be0*/  RET.REL.NODEC R4 `(_Z22panelHouseholderKernelPfS_S_iiii) ;  /* 0xffffffb404047950 */ /* 0x001fea0003c3ffff */
.L_x_140:
        /* <DEDUP_REMOVED lines=9> */
.L_x_142:


//--------------------- .nv.global.init           --------------------------
	.section	.nv.global.init,"aw",@progbits
.nv.global.init:
	.type		$str$2,@object
	.size		$str$2,($str$6 - $str$2)
$str$2:
        /*0000*/ 	.byte	0x0a, 0x00
	.type		$str$6,@object
	.size		$str$6,($str$1 - $str$6)
$str$6:
        /*0002*/ 	.byte	0x42, 0x4d, 0x4b, 0x0a, 0x00
	.type		$str$1,@object
	.size		$str$1,($str$9 - $str$1)
$str$1:
        /*0007*/ 	.byte	0x25, 0x39, 0x66, 0x20, 0x00
	.type		$str$9,@object
	.size		$str$9,($str$8 - $str$9)
$str$9:
        /*000c*/ 	.byte	0x74, 0x61, 0x75, 0x3a, 0x20, 0x25, 0x66, 0x0a, 0x00
	.type		$str$8,@object
	.size		$str$8,($str$7 - $str$8)
$str$8:
        /*0015*/ 	.byte	0x6e, 0x6f, 0x72, 0x6d, 0x3a, 0x20, 0x25, 0x66, 0x0a, 0x00
	.type		$str$7,@object
	.size		$str$7,($str$5 - $str$7)
$str$7:
        /*001f*/ 	.byte	0x4c, 0x65, 0x61, 0x64, 0x69, 0x6e, 0x67, 0x20, 0x65, 0x6e, 0x74, 0x72, 0x79, 0x3a, 0x20, 0x25
        /*002f*/ 	.byte	0x66, 0x0a, 0x00
	.type		$str$5,@object
	.size		$str$5,($str$3 - $str$5)
$str$5:
        /*0032*/ 	.byte	0x56, 0x73, 0x74, 0x61, 0x72, 0x74, 0x3a, 0x20, 0x25, 0x64, 0x20, 0x56, 0x65, 0x6e, 0x64, 0x3a
        /*0042*/ 	.byte	0x20, 0x25, 0x64, 0x0a, 0x00
	.type		$str$3,@object
	.size		$str$3,($str$10 - $str$3)
$str$3:
        /*0047*/ 	.byte	0x50, 0x41, 0x4e, 0x45, 0x4c, 0x20, 0x4c, 0x4f, 0x43, 0x41, 0x54, 0x49, 0x4f, 0x4e, 0x3a, 0x20
        /*0057*/ 	.byte	0x25, 0x64, 0x2c, 0x20, 0x25, 0x64, 0x0a, 0x00
	.type		$str$10,@object
	.size		$str$10,($str$4 - $str$10)
$str$10:
        /*005f*/ 	.byte	0x50, 0x41, 0x4e, 0x45, 0x4c, 0x20, 0x41, 0x46, 0x54, 0x45, 0x52, 0x20, 0x46, 0x41, 0x43, 0x54
        /*006f*/ 	.byte	0x4f, 0x52, 0x49, 0x5a, 0x41, 0x54, 0x49, 0x4f, 0x4e, 0x0a, 0x00
	.type		$str$4,@object
	.size		$str$4,($str$11 - $str$4)
$str$4:
        /*007a*/ 	.byte	0x50, 0x41, 0x4e, 0x45, 0x4c, 0x20, 0x42, 0x45, 0x46, 0x4f, 0x52, 0x45, 0x20, 0x46, 0x41, 0x43
        /*008a*/ 	.byte	0x54, 0x4f, 0x52, 0x49, 0x5a, 0x41, 0x54, 0x49, 0x4f, 0x4e, 0x0a, 0x00
	.type		$str$11,@object
	.size		$str$11,($str - $str$11)
$str$11:
        /*0096*/ 	.byte	0x49, 0x6e, 0x20, 0x74, 0x72, 0x61, 0x69, 0x6c, 0x69, 0x6e, 0x67, 0x20, 0x75, 0x70, 0x64, 0x61
        /*00a6*/ 	.byte	0x74, 0x65, 0x20, 0x6b, 0x65, 0x72, 0x6e, 0x65, 0x6c, 0x2e, 0x0a, 0x00
	.type		$str,@object
	.size		$str,($str$13 - $str)
$str:
        /*00b2*/ 	.byte	0x4d, 0x61, 0x74, 0x72, 0x69, 0x78, 0x20, 0x25, 0x64, 0x20, 0x78, 0x20, 0x25, 0x64, 0x2c, 0x20
        /*00c2*/ 	.byte	0x72, 0x6f, 0x77, 0x20, 0x62, 0x79, 0x20, 0x72, 0x6f, 0x77, 0x3a, 0x0a, 0x00
	.type		$str$13,@object
	.size		$str$13,($str$12 - $str$13)
$str$13:
        /*00cf*/ 	.byte	0x59, 0x20, 0x6d, 0x61, 0x74, 0x72, 0x69, 0x78, 0x20, 0x66, 0x6f, 0x72, 0x20, 0x75, 0x70, 0x64
        /*00df*/ 	.byte	0x61, 0x74, 0x69, 0x6e, 0x67, 0x20, 0x74, 0x72, 0x61, 0x69, 0x6c, 0x20, 0x6f, 0x66, 0x20, 0x25
        /*00ef*/ 	.byte	0x64, 0x2c, 0x20, 0x25, 0x64, 0x0a, 0x00
	.type		$str$12,@object
	.size		$str$12,(.L_12 - $str$12)
$str$12:
        /*00f6*/ 	.byte	0x55, 0x70, 0x64, 0x61, 0x74, 0x69, 0x6e, 0x67, 0x20, 0x72, 0x6f, 0x77, 0x73, 0x20, 0x25, 0x64
        /*0106*/ 	.byte	0x20, 0x74, 0x6f, 0x20, 0x25, 0x64, 0x2c, 0x20, 0x63, 0x6f, 0x6c, 0x73, 0x20, 0x25, 0x64, 0x20
        /*0116*/ 	.byte	0x74, 0x6f, 0x20, 0x25, 0x64, 0x2e, 0x0a, 0x00
.L_12:


//--------------------- .nv.shared._Z20trailingUpdateKernelPfS_iiii --------------------------
	.section	.nv.shared._Z20trailingUpdateKernelPfS_iiii,"aw",@nobits
	.sectionflags	@""
	.align	16
	.zero		1024


//--------------------- .nv.shared.reserved.0     --------------------------
	.section	.nv.shared.reserved.0,"aw",@nobits
	.weak		__nv_reservedSMEM_offset_0_alias
	.size		__nv_reservedSMEM_offset_0_alias, 0, 64
	.other		__nv_reservedSMEM_offset_0_alias,@"STO_CUDA_RESERVED_SHARED STV_DEFAULT"
__nv_reservedSMEM_offset_0_alias:
	.zero		0
	.zero		64


//--------------------- .nv.shared._Z22panelHouseholderKernelPfS_S_iiii --------------------------
	.section	.nv.shared._Z22panelHouseholderKernelPfS_S_iiii,"aw",@nobits
	.sectionflags	@""
	.align	16
	.zero		1024


//--------------------- .nv.constant0._Z20trailingUpdateKernelPfS_iiii --------------------------
	.section	.nv.constant0._Z20trailingUpdateKernelPfS_iiii,"a",@progbits
	.sectionflags	@""
	.align	4
.nv.constant0._Z20trailingUpdateKernelPfS_iiii:
	.zero		928


//--------------------- .nv.constant0._Z22panelHouseholderKernelPfS_S_iiii --------------------------
	.section	.nv.constant0._Z22panelHouseholderKernelPfS_S_iiii,"a",@progbits
	.sectionflags	@""
	.align	4
.nv.constant0._Z22panelHouseholderKernelPfS_S_iiii:
	.zero		936


//--------------------- SYMBOLS --------------------------

	.type		.nv.reservedSmem.offset0,@object
	.size		.nv.reservedSmem.offset0,0x4
	.type		.nv.reservedSmem.cap,@object
	.size		.nv.reservedSmem.cap,0x4
	.type		vprintf,@function
